	.target	sm_100a

	.elftype	@"ET_EXEC"


//--------------------- .note.nv.tkinfo           --------------------------
	.section	.note.nv.tkinfo,"",@"SHT_NOTE"
	.sectionflags	@"SHF_NOTE_NV_TKINFO"
	.tkinfo
        /*0018*/ 	.word	0x00000002
        /*0030*/ 	.string	""
        /*0030*/ 	.string	"ptxas"
        /*0030*/ 	.string	"Cuda compilation tools, release 13.0, V13.0.88"
        /*0030*/ 	.string	"Build cuda_13.0.r13.0/compiler.36424714_0"
        /*0030*/ 	.string	"-arch sm_100a -m 64 "



//--------------------- .note.nv.cuinfo           --------------------------
	.section	.note.nv.cuinfo,"",@"SHT_NOTE"
	.sectionflags	@"SHF_NOTE_NV_CUINFO"
        /*0018*/ 	.short	0x0002
        /*001a*/ 	.short	0x0064
        /*001c*/ 	.short	0x0082
	.zero		2


//--------------------- .nv.info                  --------------------------
	.section	.nv.info,"",@"SHT_CUDA_INFO"
	.align	4


	//----- nvinfo : EIATTR_REGCOUNT
	.align		4
        /*0000*/ 	.byte	0x04, 0x2f
        /*0002*/ 	.short	(.L_19 - .L_18)
	.align		4
.L_18:
        /*0004*/ 	.word	index@(_ZN7cutlass13device_kernelINS_4gemm6kernel13GemmUniversalIN4cute5tupleIJiiiiEEENS1_10collective13CollectiveMmaINS1_35MainloopSm100TmaUmmaWarpSpecializedILi3ELi2ELi4ENS5_IJNS4_1CILi1EEESB_SB_EEEEENS5_IJNSA_ILi128EEESE_NSA_ILi64EEEEEENS_12float_e5m2_tENS5_IJlSB_lEEESH_SI_NS4_8TiledMMAINS4_8MMA_AtomIJNS4_10MMA_TraitsINS4_19SM100_MMA_F8F6F4_SSEJSH_SH_fSE_SE_NS4_17integral_constantINS4_4UMMA5MajorELSP_0EEESQ_NSN_INSO_7ScaleInELSR_0EEESS_EEEEEENS4_6LayoutISC_NS5_IJNSA_ILi0EEESW_SW_EEEEENS5_IJNS4_10UnderscoreESZ_SZ_EEEEENS4_13SM90_TMA_LOADENS4_14ComposedLayoutINS4_7SwizzleILi2ELi4ELi3EEENS4_18smem_ptr_flag_bitsILi8EEENSV_INS5_IJNSA_ILi8EEESF_EEENS5_IJSF_SB_EEEEEEEvNS4_8identityES12_S1C_vS1D_EENS_8epilogue10collective18CollectiveEpilogueINS1F_23Sm100TmaWarpSpecializedILi2ELi2ELi64ELb0ELb0EEEJSG_NS5_IJNSV_ISE_SB_EENSV_ISF_SB_EEEEESH_SI_SH_SI_NS1F_6fusion15FusionCallbacksIS1J_NS1N_17LinearCombinationISH_fSH_fLNS_15FloatRoundStyleE2EEESG_S1M_JEEENS4_5SM1004TMEM4LOAD26SM100_TMEM_LOAD_32dp32b64xES12_S1C_NS4_39AutoVectorizingCopyWithAssumedAlignmentILi128EEENS4_14SM90_TMA_STOREES1C_S1Y_S1Y_EEEvvEEEEvNT_6ParamsE)
        /*0008*/ 	.word	0x000000e0


	//----- nvinfo : EIATTR_FRAME_SIZE
	.align		4
.L_19:
        /*000c*/ 	.byte	0x04, 0x11
        /*000e*/ 	.short	(.L_21 - .L_20)
	.align		4
.L_20:
        /*0010*/ 	.word	index@($__internal_2_$__cuda_sm10x_tcgen05_guardrail_trap_unallocated_columns_being_dealloced)
        /*0014*/ 	.word	0x00000000


	//----- nvinfo : EIATTR_FRAME_SIZE
	.align		4
.L_21:
        /*0018*/ 	.byte	0x04, 0x11
        /*001a*/ 	.short	(.L_23 - .L_22)
	.align		4
.L_22:
        /*001c*/ 	.word	index@($__internal_1_$__cuda_sm10x_tcgen05_guardrail_trap_phase_invalid_during_alloc)
        /*0020*/ 	.word	0x00000000


	//----- nvinfo : EIATTR_FRAME_SIZE
	.align		4
.L_23:
        /*0024*/ 	.byte	0x04, 0x11
        /*0026*/ 	.short	(.L_25 - .L_24)
	.align		4
.L_24:
        /*0028*/ 	.word	index@($__internal_0_$__cuda_sm10x_tcgen05_guardrail_trap_col_being_dealloced_not_returned_by_alloc)
        /*002c*/ 	.word	0x00000000


	//----- nvinfo : EIATTR_FRAME_SIZE
	.align		4
.L_25:
        /*0030*/ 	.byte	0x04, 0x11
        /*0032*/ 	.short	(.L_27 - .L_26)
	.align		4
.L_26:
        /*0034*/ 	.word	index@(_ZN7cutlass13device_kernelINS_4gemm6kernel13GemmUniversalIN4cute5tupleIJiiiiEEENS1_10collective13CollectiveMmaINS1_35MainloopSm100TmaUmmaWarpSpecializedILi3ELi2ELi4ENS5_IJNS4_1CILi1EEESB_SB_EEEEENS5_IJNSA_ILi128EEESE_NSA_ILi64EEEEEENS_12float_e5m2_tENS5_IJlSB_lEEESH_SI_NS4_8TiledMMAINS4_8MMA_AtomIJNS4_10MMA_TraitsINS4_19SM100_MMA_F8F6F4_SSEJSH_SH_fSE_SE_NS4_17integral_constantINS4_4UMMA5MajorELSP_0EEESQ_NSN_INSO_7ScaleInELSR_0EEESS_EEEEEENS4_6LayoutISC_NS5_IJNSA_ILi0EEESW_SW_EEEEENS5_IJNS4_10UnderscoreESZ_SZ_EEEEENS4_13SM90_TMA_LOADENS4_14ComposedLayoutINS4_7SwizzleILi2ELi4ELi3EEENS4_18smem_ptr_flag_bitsILi8EEENSV_INS5_IJNSA_ILi8EEESF_EEENS5_IJSF_SB_EEEEEEEvNS4_8identityES12_S1C_vS1D_EENS_8epilogue10collective18CollectiveEpilogueINS1F_23Sm100TmaWarpSpecializedILi2ELi2ELi64ELb0ELb0EEEJSG_NS5_IJNSV_ISE_SB_EENSV_ISF_SB_EEEEESH_SI_SH_SI_NS1F_6fusion15FusionCallbacksIS1J_NS1N_17LinearCombinationISH_fSH_fLNS_15FloatRoundStyleE2EEESG_S1M_JEEENS4_5SM1004TMEM4LOAD26SM100_TMEM_LOAD_32dp32b64xES12_S1C_NS4_39AutoVectorizingCopyWithAssumedAlignmentILi128EEENS4_14SM90_TMA_STOREES1C_S1Y_S1Y_EEEvvEEEEvNT_6ParamsE)
        /*0038*/ 	.word	0x00000000


	//----- nvinfo : EIATTR_MIN_STACK_SIZE
	.align		4
.L_27:
        /*003c*/ 	.byte	0x04, 0x12
        /*003e*/ 	.short	(.L_29 - .L_28)
	.align		4
.L_28:
        /*0040*/ 	.word	index@(_ZN7cutlass13device_kernelINS_4gemm6kernel13GemmUniversalIN4cute5tupleIJiiiiEEENS1_10collective13CollectiveMmaINS1_35MainloopSm100TmaUmmaWarpSpecializedILi3ELi2ELi4ENS5_IJNS4_1CILi1EEESB_SB_EEEEENS5_IJNSA_ILi128EEESE_NSA_ILi64EEEEEENS_12float_e5m2_tENS5_IJlSB_lEEESH_SI_NS4_8TiledMMAINS4_8MMA_AtomIJNS4_10MMA_TraitsINS4_19SM100_MMA_F8F6F4_SSEJSH_SH_fSE_SE_NS4_17integral_constantINS4_4UMMA5MajorELSP_0EEESQ_NSN_INSO_7ScaleInELSR_0EEESS_EEEEEENS4_6LayoutISC_NS5_IJNSA_ILi0EEESW_SW_EEEEENS5_IJNS4_10UnderscoreESZ_SZ_EEEEENS4_13SM90_TMA_LOADENS4_14ComposedLayoutINS4_7SwizzleILi2ELi4ELi3EEENS4_18smem_ptr_flag_bitsILi8EEENSV_INS5_IJNSA_ILi8EEESF_EEENS5_IJSF_SB_EEEEEEEvNS4_8identityES12_S1C_vS1D_EENS_8epilogue10collective18CollectiveEpilogueINS1F_23Sm100TmaWarpSpecializedILi2ELi2ELi64ELb0ELb0EEEJSG_NS5_IJNSV_ISE_SB_EENSV_ISF_SB_EEEEESH_SI_SH_SI_NS1F_6fusion15FusionCallbacksIS1J_NS1N_17LinearCombinationISH_fSH_fLNS_15FloatRoundStyleE2EEESG_S1M_JEEENS4_5SM1004TMEM4LOAD26SM100_TMEM_LOAD_32dp32b64xES12_S1C_NS4_39AutoVectorizingCopyWithAssumedAlignmentILi128EEENS4_14SM90_TMA_STOREES1C_S1Y_S1Y_EEEvvEEEEvNT_6ParamsE)
        /*0044*/ 	.word	0x00000000
.L_29:


//--------------------- .nv.compat                --------------------------
	.section	.nv.compat,"",@"SHT_CUDA_COMPAT_INFO"
	.align	4
        /*0000*/ 	.byte	0x02, 0x09, 0x01, 0x00, 0x02, 0x02, 0x02, 0x00, 0x02, 0x05, 0x05, 0x00, 0x03, 0x07, 0x01, 0x01
        /*0010*/ 	.byte	0x02, 0x03, 0x01, 0x00, 0x02, 0x06, 0x01, 0x00, 0x04, 0x0b, 0x08, 0x00, 0x09, 0x00, 0x00, 0x00
        /*0020*/ 	.byte	0x00, 0x00, 0x00, 0x00


//--------------------- .nv.info._ZN7cutlass13device_kernelINS_4gemm6kernel13GemmUniversalIN4cute5tupleIJiiiiEEENS1_10collective13CollectiveMmaINS1_35MainloopSm100TmaUmmaWarpSpecializedILi3ELi2ELi4ENS5_IJNS4_1CILi1EEESB_SB_EEEEENS5_IJNSA_ILi128EEESE_NSA_ILi64EEEEEENS_12float_e5m2_tENS5_IJlSB_lEEESH_SI_NS4_8TiledMMAINS4_8MMA_AtomIJNS4_10MMA_TraitsINS4_19SM100_MMA_F8F6F4_SSEJSH_SH_fSE_SE_NS4_17integral_constantINS4_4UMMA5MajorELSP_0EEESQ_NSN_INSO_7ScaleInELSR_0EEESS_EEEEEENS4_6LayoutISC_NS5_IJNSA_ILi0EEESW_SW_EEEEENS5_IJNS4_10UnderscoreESZ_SZ_EEEEENS4_13SM90_TMA_LOADENS4_14ComposedLayoutINS4_7SwizzleILi2ELi4ELi3EEENS4_18smem_ptr_flag_bitsILi8EEENSV_INS5_IJNSA_ILi8EEESF_EEENS5_IJSF_SB_EEEEEEEvNS4_8identityES12_S1C_vS1D_EENS_8epilogue10collective18CollectiveEpilogueINS1F_23Sm100TmaWarpSpecializedILi2ELi2ELi64ELb0ELb0EEEJSG_NS5_IJNSV_ISE_SB_EENSV_ISF_SB_EEEEESH_SI_SH_SI_NS1F_6fusion15FusionCallbacksIS1J_NS1N_17LinearCombinationISH_fSH_fLNS_15FloatRoundStyleE2EEESG_S1M_JEEENS4_5SM1004TMEM4LOAD26SM100_TMEM_LOAD_32dp32b64xES12_S1C_NS4_39AutoVectorizingCopyWithAssumedAlignmentILi128EEENS4_14SM90_TMA_STOREES1C_S1Y_S1Y_EEEvvEEEEvNT_6ParamsE --------------------------
	.section	.nv.info._ZN7cutlass13device_kernelINS_4gemm6kernel13GemmUniversalIN4cute5tupleIJiiiiEEENS1_10collective13CollectiveMmaINS1_35MainloopSm100TmaUmmaWarpSpecializedILi3ELi2ELi4ENS5_IJNS4_1CILi1EEESB_SB_EEEEENS5_IJNSA_ILi128EEESE_NSA_ILi64EEEEEENS_12float_e5m2_tENS5_IJlSB_lEEESH_SI_NS4_8TiledMMAINS4_8MMA_AtomIJNS4_10MMA_TraitsINS4_19SM100_MMA_F8F6F4_SSEJSH_SH_fSE_SE_NS4_17integral_constantINS4_4UMMA5MajorELSP_0EEESQ_NSN_INSO_7ScaleInELSR_0EEESS_EEEEEENS4_6LayoutISC_NS5_IJNSA_ILi0EEESW_SW_EEEEENS5_IJNS4_10UnderscoreESZ_SZ_EEEEENS4_13SM90_TMA_LOADENS4_14ComposedLayoutINS4_7SwizzleILi2ELi4ELi3EEENS4_18smem_ptr_flag_bitsILi8EEENSV_INS5_IJNSA_ILi8EEESF_EEENS5_IJSF_SB_EEEEEEEvNS4_8identityES12_S1C_vS1D_EENS_8epilogue10collective18CollectiveEpilogueINS1F_23Sm100TmaWarpSpecializedILi2ELi2ELi64ELb0ELb0EEEJSG_NS5_IJNSV_ISE_SB_EENSV_ISF_SB_EEEEESH_SI_SH_SI_NS1F_6fusion15FusionCallbacksIS1J_NS1N_17LinearCombinationISH_fSH_fLNS_15FloatRoundStyleE2EEESG_S1M_JEEENS4_5SM1004TMEM4LOAD26SM100_TMEM_LOAD_32dp32b64xES12_S1C_NS4_39AutoVectorizingCopyWithAssumedAlignmentILi128EEENS4_14SM90_TMA_STOREES1C_S1Y_S1Y_EEEvvEEEEvNT_6ParamsE,"",@"SHT_CUDA_INFO"
	.sectionflags	@""
	.align	4


	//----- nvinfo : EIATTR_CUDA_API_VERSION
	.align		4
        /*0000*/ 	.byte	0x04, 0x37
        /*0002*/ 	.short	(.L_31 - .L_30)
.L_30:
        /*0004*/ 	.word	0x00000082


	//----- nvinfo : EIATTR_KPARAM_INFO
	.align		4
.L_31:
        /*0008*/ 	.byte	0x04, 0x17
        /*000a*/ 	.short	(.L_33 - .L_32)
.L_32:
        /*000c*/ 	.word	0x00000000
        /*0010*/ 	.short	0x0000
        /*0012*/ 	.short	0x0000
        /*0014*/ 	.byte	0x00, 0xf0, 0x01, 0x20


	//----- nvinfo : EIATTR_AT_ENTRY_FRAGMENTS
	.align		4
.L_33:
        /*0018*/ 	.byte	0x04, 0x4f
        /*001a*/ 	.short	(.L_35 - .L_34)


	//   ....[0]....
.L_34:
        /*001c*/ 	.word	0x00000006


	//----- nvinfo : EIATTR_RESERVED_SMEM_USED
	.align		4
.L_35:
        /*0020*/ 	.byte	0x01, 0x41
	.zero		2


	//----- nvinfo : EIATTR_SPARSE_MMA_MASK
	.align		4
        /*0024*/ 	.byte	0x03, 0x50
        /*0026*/ 	.short	0x0000


	//----- nvinfo : EIATTR_TCGEN05_1CTA_USED
	.align		4
        /*0028*/ 	.byte	0x01, 0x51
	.zero		2


	//----- nvinfo : EIATTR_MAXREG_COUNT
	.align		4
        /*002c*/ 	.byte	0x03, 0x1b
        /*002e*/ 	.short	0x00ff


	//----- nvinfo : EIATTR_NUM_BARRIERS
	.align		4
        /*0030*/ 	.byte	0x02, 0x4c
        /*0032*/ 	.byte	0x07
	.zero		1


	//----- nvinfo : EIATTR_EXTERNS
	.align		4
        /*0034*/ 	.byte	0x04, 0x0f
        /*0036*/ 	.short	(.L_37 - .L_36)


	//   ....[0]....
	.align		4
.L_36:
        /*0038*/ 	.word	index@(__assertfail)


	//----- nvinfo : EIATTR_MERCURY_ISA_VERSION
	.align		4
.L_37:
        /*003c*/ 	.byte	0x03, 0x5f
        /*003e*/ 	.short	0x0101


	//----- nvinfo : EIATTR_INT_WARP_WIDE_INSTR_OFFSETS
	.align		4
        /*0040*/ 	.byte	0x04, 0x31
        /*0042*/ 	.short	(.L_39 - .L_38)


	//   ....[0]....
.L_38:
        /*0044*/ 	.word	0x00001d60


	//   ....[1]....
        /*0048*/ 	.word	0x00003640


	//   ....[2]....
        /*004c*/ 	.word	0x00003660


	//   ....[3]....
        /*0050*/ 	.word	0x00003690


	//   ....[4]....
        /*0054*/ 	.word	0x00003fc0


	//   ....[5]....
        /*0058*/ 	.word	0x00004030


	//   ....[6]....
        /*005c*/ 	.word	0x00004210


	//   ....[7]....
        /*0060*/ 	.word	0x00004370


	//----- nvinfo : EIATTR_COOP_GROUP_MASK_REGIDS
	.align		4
.L_39:
        /*0064*/ 	.byte	0x04, 0x29
        /*0066*/ 	.short	(.L_41 - .L_40)


	//   ....[0]....
.L_40:
        /*0068*/ 	.word	0xffffffff


	//   ....[1]....
        /*006c*/ 	.word	0xffffffff


	//   ....[2]....
        /*0070*/ 	.word	0xffffffff


	//   ....[3]....
        /*0074*/ 	.word	0xffffffff


	//   ....[4]....
        /*0078*/ 	.word	0xffffffff


	//   ....[5]....
        /*007c*/ 	.word	0xffffffff


	//   ....[6]....
        /*0080*/ 	.word	0xffffffff


	//   ....[7]....
        /*0084*/ 	.word	0xffffffff


	//   ....[8]....
        /*0088*/ 	.word	0xffffffff


	//   ....[9]....
        /*008c*/ 	.word	0xffffffff


	//   ....[10]....
        /*0090*/ 	.word	0xffffffff


	//   ....[11]....
        /*0094*/ 	.word	0xffffffff


	//   ....[12]....
        /*0098*/ 	.word	0xffffffff


	//----- nvinfo : EIATTR_COOP_GROUP_INSTR_OFFSETS
	.align		4
.L_41:
        /*009c*/ 	.byte	0x04, 0x28
        /*009e*/ 	.short	(.L_43 - .L_42)


	//   ....[0]....
.L_42:
        /*00a0*/ 	.word	0x00000090


	//   ....[1]....
        /*00a4*/ 	.word	0x000004d0


	//   ....[2]....
        /*00a8*/ 	.word	0x00000620


	//   ....[3]....
        /*00ac*/ 	.word	0x00000780


	//   ....[4]....
        /*00b0*/ 	.word	0x00000880


	//   ....[5]....
        /*00b4*/ 	.word	0x000009f0


	//   ....[6]....
        /*00b8*/ 	.word	0x00000b90


	//   ....[7]....
        /*00bc*/ 	.word	0x00001c40


	//   ....[8]....
        /*00c0*/ 	.word	0x00002990


	//   ....[9]....
        /*00c4*/ 	.word	0x00002ba0


	//   ....[10]....
        /*00c8*/ 	.word	0x00002bd0


	//   ....[11]....
        /*00cc*/ 	.word	0x00003520


	//   ....[12]....
        /*00d0*/ 	.word	0x00003750


	//----- nvinfo : EIATTR_VRC_CTA_INIT_COUNT
	.align		4
.L_43:
        /*00d4*/ 	.byte	0x02, 0x4a
        /*00d6*/ 	.byte	0x80
	.zero		1


	//----- nvinfo : EIATTR_SYSCALL_OFFSETS
	.align		4
        /*00d8*/ 	.byte	0x04, 0x46
        /*00da*/ 	.short	(.L_45 - .L_44)


	//   ....[0]....
.L_44:
        /*00dc*/ 	.word	0x00004da0


	//   ....[1]....
        /*00e0*/ 	.word	0x00004ee0


	//   ....[2]....
        /*00e4*/ 	.word	0x00005740


	//   ....[3]....
        /*00e8*/ 	.word	0x00006d50


	//----- nvinfo : EIATTR_MBARRIER_INSTR_OFFSETS
	.align		4
.L_45:
        /*00ec*/ 	.byte	0x04, 0x39
        /*00ee*/ 	.short	(.L_47 - .L_46)


	//   ....[0]....
.L_46:
        /*00f0*/ 	.word	0x000005b0
        /*00f4*/ 	.word	0x000000ff
        /*00f8*/ 	.word	0x00000000
        /*00fc*/ 	.short	0x0100
        /*00fe*/ 	.byte	0x05
	.zero		1


	//   ....[1]....
        /*0100*/ 	.word	0x000005c0
        /*0104*/ 	.word	0x000000ff
        /*0108*/ 	.word	0x00000018
        /*010c*/ 	.short	0x0100
        /*010e*/ 	.byte	0x05
	.zero		1


	//   ....[2]....
        /*0110*/ 	.word	0x000005d0
        /*0114*/ 	.word	0x000000ff
        /*0118*/ 	.word	0x00000008
        /*011c*/ 	.short	0x0100
        /*011e*/ 	.byte	0x05
	.zero		1


	//   ....[3]....
        /*0120*/ 	.word	0x000005e0
        /*0124*/ 	.word	0x000000ff
        /*0128*/ 	.word	0x00000020
        /*012c*/ 	.short	0x0100
        /*012e*/ 	.byte	0x05
	.zero		1


	//   ....[4]....
        /*0130*/ 	.word	0x000005f0
        /*0134*/ 	.word	0x000000ff
        /*0138*/ 	.word	0x00000010
        /*013c*/ 	.short	0x0100
        /*013e*/ 	.byte	0x05
	.zero		1


	//   ....[5]....
        /*0140*/ 	.word	0x00000600
        /*0144*/ 	.word	0x000000ff
        /*0148*/ 	.word	0x00000028
        /*014c*/ 	.short	0x0100
        /*014e*/ 	.byte	0x05
	.zero		1


	//   ....[6]....
        /*0150*/ 	.word	0x00000730
        /*0154*/ 	.word	0x000000ff
        /*0158*/ 	.word	0x00000030
        /*015c*/ 	.short	0x0100
        /*015e*/ 	.byte	0x07
	.zero		1


	//   ....[7]....
        /*0160*/ 	.word	0x00000740
        /*0164*/ 	.word	0x000000ff
        /*0168*/ 	.word	0x00000040
        /*016c*/ 	.short	0x0100
        /*016e*/ 	.byte	0x07
	.zero		1


	//   ....[8]....
        /*0170*/ 	.word	0x00000750
        /*0174*/ 	.word	0x000000ff
        /*0178*/ 	.word	0x00000038
        /*017c*/ 	.short	0x0100
        /*017e*/ 	.byte	0x07
	.zero		1


	//   ....[9]....
        /*0180*/ 	.word	0x00000760
        /*0184*/ 	.word	0x000000ff
        /*0188*/ 	.word	0x00000048
        /*018c*/ 	.short	0x0100
        /*018e*/ 	.byte	0x07
	.zero		1


	//   ....[10]....
        /*0190*/ 	.word	0x00000850
        /*0194*/ 	.word	0x000000ff
        /*0198*/ 	.word	0x00000050
        /*019c*/ 	.short	0x0100
        /*019e*/ 	.byte	0x05
	.zero		1


	//   ....[11]....
        /*01a0*/ 	.word	0x00000860
        /*01a4*/ 	.word	0x000000ff
        /*01a8*/ 	.word	0x00000058
        /*01ac*/ 	.short	0x0100
        /*01ae*/ 	.byte	0x05
	.zero		1


	//   ....[12]....
        /*01b0*/ 	.word	0x000009a0
        /*01b4*/ 	.word	0x000000ff
        /*01b8*/ 	.word	0x00000060
        /*01bc*/ 	.short	0x0100
        /*01be*/ 	.byte	0x05
	.zero		1


	//   ....[13]....
        /*01c0*/ 	.word	0x000009b0
        /*01c4*/ 	.word	0x000000ff
        /*01c8*/ 	.word	0x00000070
        /*01cc*/ 	.short	0x0100
        /*01ce*/ 	.byte	0x05
	.zero		1


	//   ....[14]....
        /*01d0*/ 	.word	0x000009c0
        /*01d4*/ 	.word	0x000000ff
        /*01d8*/ 	.word	0x00000068
        /*01dc*/ 	.short	0x0100
        /*01de*/ 	.byte	0x05
	.zero		1


	//   ....[15]....
        /*01e0*/ 	.word	0x000009d0
        /*01e4*/ 	.word	0x000000ff
        /*01e8*/ 	.word	0x00000078
        /*01ec*/ 	.short	0x0100
        /*01ee*/ 	.byte	0x05
	.zero		1


	//   ....[16]....
        /*01f0*/ 	.word	0x00000b00
        /*01f4*/ 	.word	0x000000ff
        /*01f8*/ 	.word	0x00000080
        /*01fc*/ 	.short	0x0100
        /*01fe*/ 	.byte	0x07
	.zero		1


	//   ....[17]....
        /*0200*/ 	.word	0x00000b10
        /*0204*/ 	.word	0x000000ff
        /*0208*/ 	.word	0x000000a0
        /*020c*/ 	.short	0x0100
        /*020e*/ 	.byte	0x07
	.zero		1


	//   ....[18]....
        /*0210*/ 	.word	0x00000b20
        /*0214*/ 	.word	0x000000ff
        /*0218*/ 	.word	0x00000088
        /*021c*/ 	.short	0x0100
        /*021e*/ 	.byte	0x07
	.zero		1


	//   ....[19]....
        /*0220*/ 	.word	0x00000b30
        /*0224*/ 	.word	0x000000ff
        /*0228*/ 	.word	0x000000a8
        /*022c*/ 	.short	0x0100
        /*022e*/ 	.byte	0x07
	.zero		1


	//   ....[20]....
        /*0230*/ 	.word	0x00000b40
        /*0234*/ 	.word	0x000000ff
        /*0238*/ 	.word	0x00000090
        /*023c*/ 	.short	0x0100
        /*023e*/ 	.byte	0x07
	.zero		1


	//   ....[21]....
        /*0240*/ 	.word	0x00000b50
        /*0244*/ 	.word	0x000000ff
        /*0248*/ 	.word	0x000000b0
        /*024c*/ 	.short	0x0100
        /*024e*/ 	.byte	0x07
	.zero		1


	//   ....[22]....
        /*0250*/ 	.word	0x00000b60
        /*0254*/ 	.word	0x000000ff
        /*0258*/ 	.word	0x00000098
        /*025c*/ 	.short	0x0100
        /*025e*/ 	.byte	0x07
	.zero		1


	//   ....[23]....
        /*0260*/ 	.word	0x00000b70
        /*0264*/ 	.word	0x000000ff
        /*0268*/ 	.word	0x000000b8
        /*026c*/ 	.short	0x0100
        /*026e*/ 	.byte	0x07
	.zero		1


	//   ....[24]....
        /*0270*/ 	.word	0x00000c60
        /*0274*/ 	.word	0x000000ff
        /*0278*/ 	.word	0x000000c0
        /*027c*/ 	.short	0x0100
        /*027e*/ 	.byte	0x05
	.zero		1


	//   ....[25]....
        /*0280*/ 	.word	0x00000c70
        /*0284*/ 	.word	0x000000ff
        /*0288*/ 	.word	0x000000d0
        /*028c*/ 	.short	0x0100
        /*028e*/ 	.byte	0x05
	.zero		1


	//   ....[26]....
        /*0290*/ 	.word	0x00000c80
        /*0294*/ 	.word	0x000000ff
        /*0298*/ 	.word	0x000000c8
        /*029c*/ 	.short	0x0100
        /*029e*/ 	.byte	0x05
	.zero		1


	//   ....[27]....
        /*02a0*/ 	.word	0x00000c90
        /*02a4*/ 	.word	0x000000ff
        /*02a8*/ 	.word	0x000000d8
        /*02ac*/ 	.short	0x0100
        /*02ae*/ 	.byte	0x05
	.zero		1


	//   ....[28]....
        /*02b0*/ 	.word	0x00001560
        /*02b4*/ 	.word	0x00000003
        /*02b8*/ 	.word	0x000000d0
        /*02bc*/ 	.short	0x010a
        /*02be*/ 	.byte	0xff
	.zero		1


	//   ....[29]....
        /*02c0*/ 	.word	0x00001590
        /*02c4*/ 	.word	0x00000003
        /*02c8*/ 	.word	0x000000c0
        /*02cc*/ 	.short	0x0101
        /*02ce*/ 	.byte	0xff
	.zero		1


	//   ....[30]....
        /*02d0*/ 	.word	0x00001660
        /*02d4*/ 	.word	0x000000ff
        /*02d8*/ 	.word	0x00000018
        /*02dc*/ 	.short	0x010a
        /*02de*/ 	.byte	0x08
	.zero		1


	//   ....[31]....
        /*02e0*/ 	.word	0x00001700
        /*02e4*/ 	.word	0x000000ff
        /*02e8*/ 	.word	0x00000018
        /*02ec*/ 	.short	0x010a
        /*02ee*/ 	.byte	0x21
	.zero		1


	//   ....[32]....
        /*02f0*/ 	.word	0x00001860
        /*02f4*/ 	.word	0x000000ff
        /*02f8*/ 	.word	0x00000018
        /*02fc*/ 	.short	0x010a
        /*02fe*/ 	.byte	0x08
	.zero		1


	//   ....[33]....
        /*0300*/ 	.word	0x00001950
        /*0304*/ 	.word	0x000000ff
        /*0308*/ 	.word	0x00000058
        /*030c*/ 	.short	0x0101
        /*030e*/ 	.byte	0x04
	.zero		1


	//   ....[34]....
        /*0310*/ 	.word	0x00001970
        /*0314*/ 	.word	0x000000ff
        /*0318*/ 	.word	0x00000018
        /*031c*/ 	.short	0x010a
        /*031e*/ 	.byte	0x08
	.zero		1


	//   ....[35]....
        /*0320*/ 	.word	0x000019f0
        /*0324*/ 	.word	0x000000ff
        /*0328*/ 	.word	0x00000018
        /*032c*/ 	.short	0x010a
        /*032e*/ 	.byte	0x11
	.zero		1


	//   ....[36]....
        /*0330*/ 	.word	0x00001b50
        /*0334*/ 	.word	0x000000ff
        /*0338*/ 	.word	0x00000018
        /*033c*/ 	.short	0x010a
        /*033e*/ 	.byte	0x08
	.zero		1


	//   ....[37]....
        /*0340*/ 	.word	0x00001c70
        /*0344*/ 	.word	0x00000002
        /*0348*/ 	.word	0x00000060
        /*034c*/ 	.short	0x010a
        /*034e*/ 	.byte	0xff
	.zero		1


	//   ....[38]....
        /*0350*/ 	.word	0x00001d30
        /*0354*/ 	.word	0x00000002
        /*0358*/ 	.word	0x00000000
        /*035c*/ 	.short	0x0101
        /*035e*/ 	.byte	0xff
	.zero		1


	//   ....[39]....
        /*0360*/ 	.word	0x00002290
        /*0364*/ 	.word	0x000000ff
        /*0368*/ 	.word	0x00000000
        /*036c*/ 	.short	0x010a
        /*036e*/ 	.byte	0x05
	.zero		1


	//   ....[40]....
        /*0370*/ 	.word	0x00002320
        /*0374*/ 	.word	0x000000ff
        /*0378*/ 	.word	0x00000000
        /*037c*/ 	.short	0x010a
        /*037e*/ 	.byte	0x05
	.zero		1


	//   ....[41]....
        /*0380*/ 	.word	0x000023c0
        /*0384*/ 	.word	0x00000000
        /*0388*/ 	.word	0x00000000
        /*038c*/ 	.short	0x010a
        /*038e*/ 	.byte	0xff
	.zero		1


	//   ....[42]....
        /*0390*/ 	.word	0x000024e0
        /*0394*/ 	.word	0x00000000
        /*0398*/ 	.word	0x000000c0
        /*039c*/ 	.short	0x010a
        /*039e*/ 	.byte	0xff
	.zero		1


	//   ....[43]....
        /*03a0*/ 	.word	0x00002540
        /*03a4*/ 	.word	0x00000004
        /*03a8*/ 	.word	0x00000000
        /*03ac*/ 	.short	0x0101
        /*03ae*/ 	.byte	0xff
	.zero		1


	//   ....[44]....
        /*03b0*/ 	.word	0x00002560
        /*03b4*/ 	.word	0x000000ff
        /*03b8*/ 	.word	0x00000070
        /*03bc*/ 	.short	0x010a
        /*03be*/ 	.byte	0x05
	.zero		1


	//   ....[45]....
        /*03c0*/ 	.word	0x00002680
        /*03c4*/ 	.word	0x00000000
        /*03c8*/ 	.word	0x00000060
        /*03cc*/ 	.short	0x010a
        /*03ce*/ 	.byte	0xff
	.zero		1


	//   ....[46]....
        /*03d0*/ 	.word	0x00002790
        /*03d4*/ 	.word	0x00000000
        /*03d8*/ 	.word	0x00000000
        /*03dc*/ 	.short	0x0101
        /*03de*/ 	.byte	0xff
	.zero		1


	//   ....[47]....
        /*03e0*/ 	.word	0x00002820
        /*03e4*/ 	.word	0x000000ff
        /*03e8*/ 	.word	0x00000070
        /*03ec*/ 	.short	0x0106
        /*03ee*/ 	.byte	0x05
	.zero		1


	//   ....[48]....
        /*03f0*/ 	.word	0x00002840
        /*03f4*/ 	.word	0x000000ff
        /*03f8*/ 	.word	0x00000070
        /*03fc*/ 	.short	0x010a
        /*03fe*/ 	.byte	0x05
	.zero		1


	//   ....[49]....
        /*0400*/ 	.word	0x000028d0
        /*0404*/ 	.word	0x000000ff
        /*0408*/ 	.word	0x00000070
        /*040c*/ 	.short	0x0106
        /*040e*/ 	.byte	0x04
	.zero		1


	//   ....[50]....
        /*0410*/ 	.word	0x00002910
        /*0414*/ 	.word	0x00000000
        /*0418*/ 	.word	0x00000070
        /*041c*/ 	.short	0x010a
        /*041e*/ 	.byte	0xff
	.zero		1


	//   ....[51]....
        /*0420*/ 	.word	0x00002e10
        /*0424*/ 	.word	0x00000000
        /*0428*/ 	.word	0x00000060
        /*042c*/ 	.short	0x010a
        /*042e*/ 	.byte	0xff
	.zero		1


	//   ....[52]....
        /*0430*/ 	.word	0x00002f20
        /*0434*/ 	.word	0x00000003
        /*0438*/ 	.word	0x00000000
        /*043c*/ 	.short	0x0101
        /*043e*/ 	.byte	0xff
	.zero		1


	//   ....[53]....
        /*0440*/ 	.word	0x00002f30
        /*0444*/ 	.word	0x000000ff
        /*0448*/ 	.word	0x00000000
        /*044c*/ 	.short	0x010a
        /*044e*/ 	.byte	0x04
	.zero		1


	//   ....[54]....
        /*0450*/ 	.word	0x00002f50
        /*0454*/ 	.word	0x000000ff
        /*0458*/ 	.word	0x000000a0
        /*045c*/ 	.short	0x010a
        /*045e*/ 	.byte	0x08
	.zero		1


	//   ....[55]....
        /*0460*/ 	.word	0x00003020
        /*0464*/ 	.word	0x000000ff
        /*0468*/ 	.word	0x00000000
        /*046c*/ 	.short	0x010a
        /*046e*/ 	.byte	0x07
	.zero		1


	//   ....[56]....
        /*0470*/ 	.word	0x00003160
        /*0474*/ 	.word	0x000000ff
        /*0478*/ 	.word	0x00000000
        /*047c*/ 	.short	0x010a
        /*047e*/ 	.byte	0x04
	.zero		1


	//   ....[57]....
        /*0480*/ 	.word	0x00003350
        /*0484*/ 	.word	0x000000ff
        /*0488*/ 	.word	0x00000000
        /*048c*/ 	.short	0x010a
        /*048e*/ 	.byte	0x05
	.zero		1


	//   ....[58]....
        /*0490*/ 	.word	0x000033e0
        /*0494*/ 	.word	0x000000ff
        /*0498*/ 	.word	0x00000000
        /*049c*/ 	.short	0x010a
        /*049e*/ 	.byte	0x05
	.zero		1


	//   ....[59]....
        /*04a0*/ 	.word	0x00003470
        /*04a4*/ 	.word	0x000000ff
        /*04a8*/ 	.word	0x00000000
        /*04ac*/ 	.short	0x010a
        /*04ae*/ 	.byte	0x05
	.zero		1


	//   ....[60]....
        /*04b0*/ 	.word	0x00003500
        /*04b4*/ 	.word	0x000000ff
        /*04b8*/ 	.word	0x00000000
        /*04bc*/ 	.short	0x010a
        /*04be*/ 	.byte	0x07
	.zero		1


	//   ....[61]....
        /*04c0*/ 	.word	0x00003960
        /*04c4*/ 	.word	0x00000000
        /*04c8*/ 	.word	0x00000060
        /*04cc*/ 	.short	0x010a
        /*04ce*/ 	.byte	0xff
	.zero		1


	//   ....[62]....
        /*04d0*/ 	.word	0x00003a20
        /*04d4*/ 	.word	0x00000000
        /*04d8*/ 	.word	0x00000000
        /*04dc*/ 	.short	0x0101
        /*04de*/ 	.byte	0xff
	.zero		1


	//   ....[63]....
        /*04e0*/ 	.word	0x00003d40
        /*04e4*/ 	.word	0x000000ff
        /*04e8*/ 	.word	0x00000058
        /*04ec*/ 	.short	0x010a
        /*04ee*/ 	.byte	0x07
	.zero		1


	//   ....[64]....
        /*04f0*/ 	.word	0x00003f30
        /*04f4*/ 	.word	0x000000ff
        /*04f8*/ 	.word	0x00000040
        /*04fc*/ 	.short	0x010a
        /*04fe*/ 	.byte	0x07
	.zero		1


	//   ....[65]....
        /*0500*/ 	.word	0x00004100
        /*0504*/ 	.word	0x000000ff
        /*0508*/ 	.word	0x00000030
        /*050c*/ 	.short	0x010b
        /*050e*/ 	.byte	0x07
	.zero		1


	//   ....[66]....
        /*0510*/ 	.word	0x00004170
        /*0514*/ 	.word	0x000000ff
        /*0518*/ 	.word	0x00000000
        /*051c*/ 	.short	0x0101
        /*051e*/ 	.byte	0x08
	.zero		1


	//   ....[67]....
        /*0520*/ 	.word	0x000041a0
        /*0524*/ 	.word	0x000000ff
        /*0528*/ 	.word	0x00000048
        /*052c*/ 	.short	0x010a
        /*052e*/ 	.byte	0x07
	.zero		1


	//   ....[68]....
        /*0530*/ 	.word	0x000043b0
        /*0534*/ 	.word	0x000000ff
        /*0538*/ 	.word	0x00000038
        /*053c*/ 	.short	0x010b
        /*053e*/ 	.byte	0x07
	.zero		1


	//   ....[69]....
        /*0540*/ 	.word	0x000043d0
        /*0544*/ 	.word	0x000000ff
        /*0548*/ 	.word	0x00000000
        /*054c*/ 	.short	0x0101
        /*054e*/ 	.byte	0x0d
	.zero		1


	//   ....[70]....
        /*0550*/ 	.word	0x00004400
        /*0554*/ 	.word	0x000000ff
        /*0558*/ 	.word	0x00000040
        /*055c*/ 	.short	0x010a
        /*055e*/ 	.byte	0x07
	.zero		1


	//   ....[71]....
        /*0560*/ 	.word	0x00004440
        /*0564*/ 	.word	0x00000000
        /*0568*/ 	.word	0x00000048
        /*056c*/ 	.short	0x010a
        /*056e*/ 	.byte	0xff
	.zero		1


	//   ....[72]....
        /*0570*/ 	.word	0x00004770
        /*0574*/ 	.word	0x00000000
        /*0578*/ 	.word	0x00000060
        /*057c*/ 	.short	0x010a
        /*057e*/ 	.byte	0xff
	.zero		1


	//   ....[73]....
        /*0580*/ 	.word	0x00004880
        /*0584*/ 	.word	0x00000000
        /*0588*/ 	.word	0x00000000
        /*058c*/ 	.short	0x0101
        /*058e*/ 	.byte	0xff
	.zero		1


	//   ....[74]....
        /*0590*/ 	.word	0x000052e0
        /*0594*/ 	.word	0x00000003
        /*0598*/ 	.word	0x00000030
        /*059c*/ 	.short	0x010a
        /*059e*/ 	.byte	0xff
	.zero		1


	//   ....[75]....
        /*05a0*/ 	.word	0x00005320
        /*05a4*/ 	.word	0x000000cf
        /*05a8*/ 	.word	0x00000080
        /*05ac*/ 	.short	0x010a
        /*05ae*/ 	.byte	0xff
	.zero		1


	//   ....[76]....
        /*05b0*/ 	.word	0x00005450
        /*05b4*/ 	.word	0x00000003
        /*05b8*/ 	.word	0x00000030
        /*05bc*/ 	.short	0x010a
        /*05be*/ 	.byte	0xff
	.zero		1


	//   ....[77]....
        /*05c0*/ 	.word	0x000055b0
        /*05c4*/ 	.word	0x00000000
        /*05c8*/ 	.word	0x00000000
        /*05cc*/ 	.short	0x0101
        /*05ce*/ 	.byte	0xff
	.zero		1


	//   ....[78]....
        /*05d0*/ 	.word	0x00005610
        /*05d4*/ 	.word	0x000000cf
        /*05d8*/ 	.word	0x00000080
        /*05dc*/ 	.short	0x010a
        /*05de*/ 	.byte	0xff
	.zero		1


	//   ....[79]....
        /*05e0*/ 	.word	0x000069c0
        /*05e4*/ 	.word	0x000000d2
        /*05e8*/ 	.word	0x00000030
        /*05ec*/ 	.short	0x010a
        /*05ee*/ 	.byte	0xff
	.zero		1


	//   ....[80]....
        /*05f0*/ 	.word	0x00006a90
        /*05f4*/ 	.word	0x000000d2
        /*05f8*/ 	.word	0x00000030
        /*05fc*/ 	.short	0x010a
        /*05fe*/ 	.byte	0xff
	.zero		1


	//   ....[81]....
        /*0600*/ 	.word	0x00006bd0
        /*0604*/ 	.word	0x00000003
        /*0608*/ 	.word	0x00000000
        /*060c*/ 	.short	0x0101
        /*060e*/ 	.byte	0xff
	.zero		1


	//   ....[82]....
        /*0610*/ 	.word	0x000070e0
        /*0614*/ 	.word	0x000000ff
        /*0618*/ 	.word	0x00000000
        /*061c*/ 	.short	0x0101
        /*061e*/ 	.byte	0x05
	.zero		1


	//   ....[83]....
        /*0620*/ 	.word	0x00008060
        /*0624*/ 	.word	0x00000003
        /*0628*/ 	.word	0x000000d0
        /*062c*/ 	.short	0x010a
        /*062e*/ 	.byte	0xff
	.zero		1


	//   ....[84]....
        /*0630*/ 	.word	0x000080c0
        /*0634*/ 	.word	0x00000002
        /*0638*/ 	.word	0x00000018
        /*063c*/ 	.short	0x010a
        /*063e*/ 	.byte	0xff
	.zero		1


	//   ....[85]....
        /*0640*/ 	.word	0x00008120
        /*0644*/ 	.word	0x00000002
        /*0648*/ 	.word	0x00000018
        /*064c*/ 	.short	0x010a
        /*064e*/ 	.byte	0xff
	.zero		1


	//   ....[86]....
        /*0650*/ 	.word	0x00008170
        /*0654*/ 	.word	0x00000002
        /*0658*/ 	.word	0x00000060
        /*065c*/ 	.short	0x010a
        /*065e*/ 	.byte	0xff
	.zero		1


	//   ....[87]....
        /*0660*/ 	.word	0x000081d0
        /*0664*/ 	.word	0x00000000
        /*0668*/ 	.word	0x00000000
        /*066c*/ 	.short	0x010a
        /*066e*/ 	.byte	0xff
	.zero		1


	//   ....[88]....
        /*0670*/ 	.word	0x00008230
        /*0674*/ 	.word	0x00000000
        /*0678*/ 	.word	0x00000000
        /*067c*/ 	.short	0x010a
        /*067e*/ 	.byte	0xff
	.zero		1


	//   ....[89]....
        /*0680*/ 	.word	0x00008280
        /*0684*/ 	.word	0x00000000
        /*0688*/ 	.word	0x000000c0
        /*068c*/ 	.short	0x010a
        /*068e*/ 	.byte	0xff
	.zero		1


	//   ....[90]....
        /*0690*/ 	.word	0x000082e0
        /*0694*/ 	.word	0x00000000
        /*0698*/ 	.word	0x00000070
        /*069c*/ 	.short	0x010a
        /*069e*/ 	.byte	0xff
	.zero		1


	//   ....[91]....
        /*06a0*/ 	.word	0x00008330
        /*06a4*/ 	.word	0x00000000
        /*06a8*/ 	.word	0x00000060
        /*06ac*/ 	.short	0x010a
        /*06ae*/ 	.byte	0xff
	.zero		1


	//   ....[92]....
        /*06b0*/ 	.word	0x00008390
        /*06b4*/ 	.word	0x00000000
        /*06b8*/ 	.word	0x00000070
        /*06bc*/ 	.short	0x010a
        /*06be*/ 	.byte	0xff
	.zero		1


	//   ....[93]....
        /*06c0*/ 	.word	0x000083e0
        /*06c4*/ 	.word	0x00000000
        /*06c8*/ 	.word	0x00000060
        /*06cc*/ 	.short	0x010a
        /*06ce*/ 	.byte	0xff
	.zero		1


	//   ....[94]....
        /*06d0*/ 	.word	0x00008440
        /*06d4*/ 	.word	0x00000003
        /*06d8*/ 	.word	0x000000a0
        /*06dc*/ 	.short	0x010a
        /*06de*/ 	.byte	0xff
	.zero		1


	//   ....[95]....
        /*06e0*/ 	.word	0x000084a0
        /*06e4*/ 	.word	0x00000000
        /*06e8*/ 	.word	0x00000000
        /*06ec*/ 	.short	0x010a
        /*06ee*/ 	.byte	0xff
	.zero		1


	//   ....[96]....
        /*06f0*/ 	.word	0x00008500
        /*06f4*/ 	.word	0x00000000
        /*06f8*/ 	.word	0x00000000
        /*06fc*/ 	.short	0x010a
        /*06fe*/ 	.byte	0xff
	.zero		1


	//   ....[97]....
        /*0700*/ 	.word	0x00008560
        /*0704*/ 	.word	0x00000000
        /*0708*/ 	.word	0x00000000
        /*070c*/ 	.short	0x010a
        /*070e*/ 	.byte	0xff
	.zero		1


	//   ....[98]....
        /*0710*/ 	.word	0x000085c0
        /*0714*/ 	.word	0x00000000
        /*0718*/ 	.word	0x00000000
        /*071c*/ 	.short	0x010a
        /*071e*/ 	.byte	0xff
	.zero		1


	//   ....[99]....
        /*0720*/ 	.word	0x00008620
        /*0724*/ 	.word	0x00000000
        /*0728*/ 	.word	0x00000000
        /*072c*/ 	.short	0x010a
        /*072e*/ 	.byte	0xff
	.zero		1


	//   ....[100]....
        /*0730*/ 	.word	0x00008670
        /*0734*/ 	.word	0x00000000
        /*0738*/ 	.word	0x00000060
        /*073c*/ 	.short	0x010a
        /*073e*/ 	.byte	0xff
	.zero		1


	//   ....[101]....
        /*0740*/ 	.word	0x000086d0
        /*0744*/ 	.word	0x00000000
        /*0748*/ 	.word	0x00000058
        /*074c*/ 	.short	0x010a
        /*074e*/ 	.byte	0xff
	.zero		1


	//   ....[102]....
        /*0750*/ 	.word	0x00008730
        /*0754*/ 	.word	0x00000003
        /*0758*/ 	.word	0x00000040
        /*075c*/ 	.short	0x010a
        /*075e*/ 	.byte	0xff
	.zero		1


	//   ....[103]....
        /*0760*/ 	.word	0x00008790
        /*0764*/ 	.word	0x00000003
        /*0768*/ 	.word	0x00000048
        /*076c*/ 	.short	0x010a
        /*076e*/ 	.byte	0xff
	.zero		1


	//   ....[104]....
        /*0770*/ 	.word	0x000087f0
        /*0774*/ 	.word	0x00000000
        /*0778*/ 	.word	0x00000040
        /*077c*/ 	.short	0x010a
        /*077e*/ 	.byte	0xff
	.zero		1


	//   ....[105]....
        /*0780*/ 	.word	0x00008840
        /*0784*/ 	.word	0x00000000
        /*0788*/ 	.word	0x00000060
        /*078c*/ 	.short	0x010a
        /*078e*/ 	.byte	0xff
	.zero		1


	//   ....[106]....
        /*0790*/ 	.word	0x00008890
        /*0794*/ 	.word	0x00000003
        /*0798*/ 	.word	0x00000030
        /*079c*/ 	.short	0x010a
        /*079e*/ 	.byte	0xff
	.zero		1


	//   ....[107]....
        /*07a0*/ 	.word	0x000088e0
        /*07a4*/ 	.word	0x000000cf
        /*07a8*/ 	.word	0x00000080
        /*07ac*/ 	.short	0x010a
        /*07ae*/ 	.byte	0xff
	.zero		1


	//   ....[108]....
        /*07b0*/ 	.word	0x00008930
        /*07b4*/ 	.word	0x000000d2
        /*07b8*/ 	.word	0x00000030
        /*07bc*/ 	.short	0x010a
        /*07be*/ 	.byte	0xff
	.zero		1


	//----- nvinfo : EIATTR_NUM_MBARRIERS
	.align		4
.L_47:
        /*07c0*/ 	.byte	0x03, 0x38
        /*07c2*/ 	.short	0x001c


	//----- nvinfo : EIATTR_EXIT_INSTR_OFFSETS
	.align		4
        /*07c4*/ 	.byte	0x04, 0x1c
        /*07c6*/ 	.short	(.L_49 - .L_48)


	//   ....[0]....
.L_48:
        /*07c8*/ 	.word	0x000023f0


	//   ....[1]....
        /*07cc*/ 	.word	0x000028e0


	//   ....[2]....
        /*07d0*/ 	.word	0x00002940


	//   ....[3]....
        /*07d4*/ 	.word	0x00003760


	//   ....[4]....
        /*07d8*/ 	.word	0x00004470


	//   ....[5]....
        /*07dc*/ 	.word	0x000044b0


	//   ....[6]....
        /*07e0*/ 	.word	0x00008050


	//----- nvinfo : EIATTR_MAX_THREADS
	.align		4
.L_49:
        /*07e4*/ 	.byte	0x04, 0x05
        /*07e6*/ 	.short	(.L_51 - .L_50)
.L_50:
        /*07e8*/ 	.word	0x00000100
        /*07ec*/ 	.word	0x00000001
        /*07f0*/ 	.word	0x00000001


	//----- nvinfo : EIATTR_CRS_STACK_SIZE
	.align		4
.L_51:
        /*07f4*/ 	.byte	0x04, 0x1e
        /*07f6*/ 	.short	(.L_53 - .L_52)
.L_52:
        /*07f8*/ 	.word	0x00000000


	//----- nvinfo : EIATTR_CBANK_PARAM_SIZE
	.align		4
.L_53:
        /*07fc*/ 	.byte	0x03, 0x19
        /*07fe*/ 	.short	0x0800


	//----- nvinfo : EIATTR_PARAM_CBANK
	.align		4
        /*0800*/ 	.byte	0x04, 0x0a
        /*0802*/ 	.short	(.L_55 - .L_54)
	.align		4
.L_54:
        /*0804*/ 	.word	index@(.nv.constant0._ZN7cutlass13device_kernelINS_4gemm6kernel13GemmUniversalIN4cute5tupleIJiiiiEEENS1_10collective13CollectiveMmaINS1_35MainloopSm100TmaUmmaWarpSpecializedILi3ELi2ELi4ENS5_IJNS4_1CILi1EEESB_SB_EEEEENS5_IJNSA_ILi128EEESE_NSA_ILi64EEEEEENS_12float_e5m2_tENS5_IJlSB_lEEESH_SI_NS4_8TiledMMAINS4_8MMA_AtomIJNS4_10MMA_TraitsINS4_19SM100_MMA_F8F6F4_SSEJSH_SH_fSE_SE_NS4_17integral_constantINS4_4UMMA5MajorELSP_0EEESQ_NSN_INSO_7ScaleInELSR_0EEESS_EEEEEENS4_6LayoutISC_NS5_IJNSA_ILi0EEESW_SW_EEEEENS5_IJNS4_10UnderscoreESZ_SZ_EEEEENS4_13SM90_TMA_LOADENS4_14ComposedLayoutINS4_7SwizzleILi2ELi4ELi3EEENS4_18smem_ptr_flag_bitsILi8EEENSV_INS5_IJNSA_ILi8EEESF_EEENS5_IJSF_SB_EEEEEEEvNS4_8identityES12_S1C_vS1D_EENS_8epilogue10collective18CollectiveEpilogueINS1F_23Sm100TmaWarpSpecializedILi2ELi2ELi64ELb0ELb0EEEJSG_NS5_IJNSV_ISE_SB_EENSV_ISF_SB_EEEEESH_SI_SH_SI_NS1F_6fusion15FusionCallbacksIS1J_NS1N_17LinearCombinationISH_fSH_fLNS_15FloatRoundStyleE2EEESG_S1M_JEEENS4_5SM1004TMEM4LOAD26SM100_TMEM_LOAD_32dp32b64xES12_S1C_NS4_39AutoVectorizingCopyWithAssumedAlignmentILi128EEENS4_14SM90_TMA_STOREES1C_S1Y_S1Y_EEEvvEEEEvNT_6ParamsE)
        /*0808*/ 	.short	0x0380
        /*080a*/ 	.short	0x0800


	//----- nvinfo : EIATTR_SW_WAR
	.align		4
.L_55:
        /*080c*/ 	.byte	0x04, 0x36
        /*080e*/ 	.short	(.L_57 - .L_56)
.L_56:
        /*0810*/ 	.word	0x00000008
.L_57:


//--------------------- .nv.callgraph             --------------------------
	.section	.nv.callgraph,"",@"SHT_CUDA_CALLGRAPH"
	.align	4
	.sectionentsize	8
	.align		4
        /*0000*/ 	.word	0x00000000
	.align		4
        /*0004*/ 	.word	0xffffffff
	.align		4
        /*0008*/ 	.word	index@(_ZN7cutlass13device_kernelINS_4gemm6kernel13GemmUniversalIN4cute5tupleIJiiiiEEENS1_10collective13CollectiveMmaINS1_35MainloopSm100TmaUmmaWarpSpecializedILi3ELi2ELi4ENS5_IJNS4_1CILi1EEESB_SB_EEEEENS5_IJNSA_ILi128EEESE_NSA_ILi64EEEEEENS_12float_e5m2_tENS5_IJlSB_lEEESH_SI_NS4_8TiledMMAINS4_8MMA_AtomIJNS4_10MMA_TraitsINS4_19SM100_MMA_F8F6F4_SSEJSH_SH_fSE_SE_NS4_17integral_constantINS4_4UMMA5MajorELSP_0EEESQ_NSN_INSO_7ScaleInELSR_0EEESS_EEEEEENS4_6LayoutISC_NS5_IJNSA_ILi0EEESW_SW_EEEEENS5_IJNS4_10UnderscoreESZ_SZ_EEEEENS4_13SM90_TMA_LOADENS4_14ComposedLayoutINS4_7SwizzleILi2ELi4ELi3EEENS4_18smem_ptr_flag_bitsILi8EEENSV_INS5_IJNSA_ILi8EEESF_EEENS5_IJSF_SB_EEEEEEEvNS4_8identityES12_S1C_vS1D_EENS_8epilogue10collective18CollectiveEpilogueINS1F_23Sm100TmaWarpSpecializedILi2ELi2ELi64ELb0ELb0EEEJSG_NS5_IJNSV_ISE_SB_EENSV_ISF_SB_EEEEESH_SI_SH_SI_NS1F_6fusion15FusionCallbacksIS1J_NS1N_17LinearCombinationISH_fSH_fLNS_15FloatRoundStyleE2EEESG_S1M_JEEENS4_5SM1004TMEM4LOAD26SM100_TMEM_LOAD_32dp32b64xES12_S1C_NS4_39AutoVectorizingCopyWithAssumedAlignmentILi128EEENS4_14SM90_TMA_STOREES1C_S1Y_S1Y_EEEvvEEEEvNT_6ParamsE)
	.align		4
        /*000c*/ 	.word	index@(__assertfail)
	.align		4
        /*0010*/ 	.word	0x00000000
	.align		4
        /*0014*/ 	.word	0xfffffffe
	.align		4
        /*0018*/ 	.word	0x00000000
	.align		4
        /*001c*/ 	.word	0xfffffffd
	.align		4
        /*0020*/ 	.word	0x00000000
	.align		4
        /*0024*/ 	.word	0xfffffffc


//--------------------- .nv.constant4             --------------------------
	.section	.nv.constant4,"a",@progbits
	.align	8
	.align		8
.nv.constant4:
        /*0000*/ 	.dword	__assertfail
	.align		8
        /*0008*/ 	.dword	__unnamed_1
	.align		8
        /*0010*/ 	.dword	__unnamed_2
	.align		8
        /*0018*/ 	.dword	_ZN39_INTERNAL_bf644790_4_k_cu_6ce84030_80954cuda3std3__45__cpo5beginE
	.align		8
        /*0020*/ 	.dword	_ZN39_INTERNAL_bf644790_4_k_cu_6ce84030_80954cuda3std3__45__cpo3endE
	.align		8
        /*0028*/ 	.dword	_ZN39_INTERNAL_bf644790_4_k_cu_6ce84030_80954cuda3std3__45__cpo6cbeginE
	.align		8
        /*0030*/ 	.dword	_ZN39_INTERNAL_bf644790_4_k_cu_6ce84030_80954cuda3std3__45__cpo4cendE
	.align		8
        /*0038*/ 	.dword	_ZN39_INTERNAL_bf644790_4_k_cu_6ce84030_80954cuda3std3__441_GLOBAL__N__bf644790_4_k_cu_6ce84030_80956ignoreE
	.align		8
        /*0040*/ 	.dword	_ZN39_INTERNAL_bf644790_4_k_cu_6ce84030_80954cuda3std3__419piecewise_constructE
	.align		8
        /*0048*/ 	.dword	_ZN39_INTERNAL_bf644790_4_k_cu_6ce84030_80954cuda3std3__48in_placeE
	.align		8
        /*0050*/ 	.dword	_ZN39_INTERNAL_bf644790_4_k_cu_6ce84030_80954cuda3std6ranges3__45__cpo4swapE
	.align		8
        /*0058*/ 	.dword	_ZN39_INTERNAL_bf644790_4_k_cu_6ce84030_80954cuda3std6ranges3__45__cpo9iter_moveE
	.align		8
        /*0060*/ 	.dword	_ZN39_INTERNAL_bf644790_4_k_cu_6ce84030_80954cute7productE
	.align		8
        /*0068*/ 	.dword	_ZN39_INTERNAL_bf644790_4_k_cu_6ce84030_80954cute1_E
	.align		8
        /*0070*/ 	.dword	$str$25
	.align		8
        /*0078*/ 	.dword	$str$26
	.align		8
        /*0080*/ 	.dword	$str$27
	.align		8
        /*0088*/ 	.dword	$str$28


//--------------------- .text._ZN7cutlass13device_kernelINS_4gemm6kernel13GemmUniversalIN4cute5tupleIJiiiiEEENS1_10collective13CollectiveMmaINS1_35MainloopSm100TmaUmmaWarpSpecializedILi3ELi2ELi4ENS5_IJNS4_1CILi1EEESB_SB_EEEEENS5_IJNSA_ILi128EEESE_NSA_ILi64EEEEEENS_12float_e5m2_tENS5_IJlSB_lEEESH_SI_NS4_8TiledMMAINS4_8MMA_AtomIJNS4_10MMA_TraitsINS4_19SM100_MMA_F8F6F4_SSEJSH_SH_fSE_SE_NS4_17integral_constantINS4_4UMMA5MajorELSP_0EEESQ_NSN_INSO_7ScaleInELSR_0EEESS_EEEEEENS4_6LayoutISC_NS5_IJNSA_ILi0EEESW_SW_EEEEENS5_IJNS4_10UnderscoreESZ_SZ_EEEEENS4_13SM90_TMA_LOADENS4_14ComposedLayoutINS4_7SwizzleILi2ELi4ELi3EEENS4_18smem_ptr_flag_bitsILi8EEENSV_INS5_IJNSA_ILi8EEESF_EEENS5_IJSF_SB_EEEEEEEvNS4_8identityES12_S1C_vS1D_EENS_8epilogue10collective18CollectiveEpilogueINS1F_23Sm100TmaWarpSpecializedILi2ELi2ELi64ELb0ELb0EEEJSG_NS5_IJNSV_ISE_SB_EENSV_ISF_SB_EEEEESH_SI_SH_SI_NS1F_6fusion15FusionCallbacksIS1J_NS1N_17LinearCombinationISH_fSH_fLNS_15FloatRoundStyleE2EEESG_S1M_JEEENS4_5SM1004TMEM4LOAD26SM100_TMEM_LOAD_32dp32b64xES12_S1C_NS4_39AutoVectorizingCopyWithAssumedAlignmentILi128EEENS4_14SM90_TMA_STOREES1C_S1Y_S1Y_EEEvvEEEEvNT_6ParamsE --------------------------
	.section	.text._ZN7cutlass13device_kernelINS_4gemm6kernel13GemmUniversalIN4cute5tupleIJiiiiEEENS1_10collective13CollectiveMmaINS1_35MainloopSm100TmaUmmaWarpSpecializedILi3ELi2ELi4ENS5_IJNS4_1CILi1EEESB_SB_EEEEENS5_IJNSA_ILi128EEESE_NSA_ILi64EEEEEENS_12float_e5m2_tENS5_IJlSB_lEEESH_SI_NS4_8TiledMMAINS4_8MMA_AtomIJNS4_10MMA_TraitsINS4_19SM100_MMA_F8F6F4_SSEJSH_SH_fSE_SE_NS4_17integral_constantINS4_4UMMA5MajorELSP_0EEESQ_NSN_INSO_7ScaleInELSR_0EEESS_EEEEEENS4_6LayoutISC_NS5_IJNSA_ILi0EEESW_SW_EEEEENS5_IJNS4_10UnderscoreESZ_SZ_EEEEENS4_13SM90_TMA_LOADENS4_14ComposedLayoutINS4_7SwizzleILi2ELi4ELi3EEENS4_18smem_ptr_flag_bitsILi8EEENSV_INS5_IJNSA_ILi8EEESF_EEENS5_IJSF_SB_EEEEEEEvNS4_8identityES12_S1C_vS1D_EENS_8epilogue10collective18CollectiveEpilogueINS1F_23Sm100TmaWarpSpecializedILi2ELi2ELi64ELb0ELb0EEEJSG_NS5_IJNSV_ISE_SB_EENSV_ISF_SB_EEEEESH_SI_SH_SI_NS1F_6fusion15FusionCallbacksIS1J_NS1N_17LinearCombinationISH_fSH_fLNS_15FloatRoundStyleE2EEESG_S1M_JEEENS4_5SM1004TMEM4LOAD26SM100_TMEM_LOAD_32dp32b64xES12_S1C_NS4_39AutoVectorizingCopyWithAssumedAlignmentILi128EEENS4_14SM90_TMA_STOREES1C_S1Y_S1Y_EEEvvEEEEvNT_6ParamsE,"ax",@progbits
	.align	128
.text._ZN7cutlass13device_kernelINS_4gemm6kernel13GemmUniversalIN4cute5tupleIJiiiiEEENS1_10collective13CollectiveMmaINS1_35MainloopSm100TmaUmmaWarpSpecializedILi3ELi2ELi4ENS5_IJNS4_1CILi1EEESB_SB_EEEEENS5_IJNSA_ILi128EEESE_NSA_ILi64EEEEEENS_12float_e5m2_tENS5_IJlSB_lEEESH_SI_NS4_8TiledMMAINS4_8MMA_AtomIJNS4_10MMA_TraitsINS4_19SM100_MMA_F8F6F4_SSEJSH_SH_fSE_SE_NS4_17integral_constantINS4_4UMMA5MajorELSP_0EEESQ_NSN_INSO_7ScaleInELSR_0EEESS_EEEEEENS4_6LayoutISC_NS5_IJNSA_ILi0EEESW_SW_EEEEENS5_IJNS4_10UnderscoreESZ_SZ_EEEEENS4_13SM90_TMA_LOADENS4_14ComposedLayoutINS4_7SwizzleILi2ELi4ELi3EEENS4_18smem_ptr_flag_bitsILi8EEENSV_INS5_IJNSA_ILi8EEESF_EEENS5_IJSF_SB_EEEEEEEvNS4_8identityES12_S1C_vS1D_EENS_8epilogue10collective18CollectiveEpilogueINS1F_23Sm100TmaWarpSpecializedILi2ELi2ELi64ELb0ELb0EEEJSG_NS5_IJNSV_ISE_SB_EENSV_ISF_SB_EEEEESH_SI_SH_SI_NS1F_6fusion15FusionCallbacksIS1J_NS1N_17LinearCombinationISH_fSH_fLNS_15FloatRoundStyleE2EEESG_S1M_JEEENS4_5SM1004TMEM4LOAD26SM100_TMEM_LOAD_32dp32b64xES12_S1C_NS4_39AutoVectorizingCopyWithAssumedAlignmentILi128EEENS4_14SM90_TMA_STOREES1C_S1Y_S1Y_EEEvvEEEEvNT_6ParamsE:
        .type           _ZN7cutlass13device_kernelINS_4gemm6kernel13GemmUniversalIN4cute5tupleIJiiiiEEENS1_10collective13CollectiveMmaINS1_35MainloopSm100TmaUmmaWarpSpecializedILi3ELi2ELi4ENS5_IJNS4_1CILi1EEESB_SB_EEEEENS5_IJNSA_ILi128EEESE_NSA_ILi64EEEEEENS_12float_e5m2_tENS5_IJlSB_lEEESH_SI_NS4_8TiledMMAINS4_8MMA_AtomIJNS4_10MMA_TraitsINS4_19SM100_MMA_F8F6F4_SSEJSH_SH_fSE_SE_NS4_17integral_constantINS4_4UMMA5MajorELSP_0EEESQ_NSN_INSO_7ScaleInELSR_0EEESS_EEEEEENS4_6LayoutISC_NS5_IJNSA_ILi0EEESW_SW_EEEEENS5_IJNS4_10UnderscoreESZ_SZ_EEEEENS4_13SM90_TMA_LOADENS4_14ComposedLayoutINS4_7SwizzleILi2ELi4ELi3EEENS4_18smem_ptr_flag_bitsILi8EEENSV_INS5_IJNSA_ILi8EEESF_EEENS5_IJSF_SB_EEEEEEEvNS4_8identityES12_S1C_vS1D_EENS_8epilogue10collective18CollectiveEpilogueINS1F_23Sm100TmaWarpSpecializedILi2ELi2ELi64ELb0ELb0EEEJSG_NS5_IJNSV_ISE_SB_EENSV_ISF_SB_EEEEESH_SI_SH_SI_NS1F_6fusion15FusionCallbacksIS1J_NS1N_17LinearCombinationISH_fSH_fLNS_15FloatRoundStyleE2EEESG_S1M_JEEENS4_5SM1004TMEM4LOAD26SM100_TMEM_LOAD_32dp32b64xES12_S1C_NS4_39AutoVectorizingCopyWithAssumedAlignmentILi128EEENS4_14SM90_TMA_STOREES1C_S1Y_S1Y_EEEvvEEEEvNT_6ParamsE,@function
        .size           _ZN7cutlass13device_kernelINS_4gemm6kernel13GemmUniversalIN4cute5tupleIJiiiiEEENS1_10collective13CollectiveMmaINS1_35MainloopSm100TmaUmmaWarpSpecializedILi3ELi2ELi4ENS5_IJNS4_1CILi1EEESB_SB_EEEEENS5_IJNSA_ILi128EEESE_NSA_ILi64EEEEEENS_12float_e5m2_tENS5_IJlSB_lEEESH_SI_NS4_8TiledMMAINS4_8MMA_AtomIJNS4_10MMA_TraitsINS4_19SM100_MMA_F8F6F4_SSEJSH_SH_fSE_SE_NS4_17integral_constantINS4_4UMMA5MajorELSP_0EEESQ_NSN_INSO_7ScaleInELSR_0EEESS_EEEEEENS4_6LayoutISC_NS5_IJNSA_ILi0EEESW_SW_EEEEENS5_IJNS4_10UnderscoreESZ_SZ_EEEEENS4_13SM90_TMA_LOADENS4_14ComposedLayoutINS4_7SwizzleILi2ELi4ELi3EEENS4_18smem_ptr_flag_bitsILi8EEENSV_INS5_IJNSA_ILi8EEESF_EEENS5_IJSF_SB_EEEEEEEvNS4_8identityES12_S1C_vS1D_EENS_8epilogue10collective18CollectiveEpilogueINS1F_23Sm100TmaWarpSpecializedILi2ELi2ELi64ELb0ELb0EEEJSG_NS5_IJNSV_ISE_SB_EENSV_ISF_SB_EEEEESH_SI_SH_SI_NS1F_6fusion15FusionCallbacksIS1J_NS1N_17LinearCombinationISH_fSH_fLNS_15FloatRoundStyleE2EEESG_S1M_JEEENS4_5SM1004TMEM4LOAD26SM100_TMEM_LOAD_32dp32b64xES12_S1C_NS4_39AutoVectorizingCopyWithAssumedAlignmentILi128EEENS4_14SM90_TMA_STOREES1C_S1Y_S1Y_EEEvvEEEEvNT_6ParamsE,(.L_x_140 - _ZN7cutlass13device_kernelINS_4gemm6kernel13GemmUniversalIN4cute5tupleIJiiiiEEENS1_10collective13CollectiveMmaINS1_35MainloopSm100TmaUmmaWarpSpecializedILi3ELi2ELi4ENS5_IJNS4_1CILi1EEESB_SB_EEEEENS5_IJNSA_ILi128EEESE_NSA_ILi64EEEEEENS_12float_e5m2_tENS5_IJlSB_lEEESH_SI_NS4_8TiledMMAINS4_8MMA_AtomIJNS4_10MMA_TraitsINS4_19SM100_MMA_F8F6F4_SSEJSH_SH_fSE_SE_NS4_17integral_constantINS4_4UMMA5MajorELSP_0EEESQ_NSN_INSO_7ScaleInELSR_0EEESS_EEEEEENS4_6LayoutISC_NS5_IJNSA_ILi0EEESW_SW_EEEEENS5_IJNS4_10UnderscoreESZ_SZ_EEEEENS4_13SM90_TMA_LOADENS4_14ComposedLayoutINS4_7SwizzleILi2ELi4ELi3EEENS4_18smem_ptr_flag_bitsILi8EEENSV_INS5_IJNSA_ILi8EEESF_EEENS5_IJSF_SB_EEEEEEEvNS4_8identityES12_S1C_vS1D_EENS_8epilogue10collective18CollectiveEpilogueINS1F_23Sm100TmaWarpSpecializedILi2ELi2ELi64ELb0ELb0EEEJSG_NS5_IJNSV_ISE_SB_EENSV_ISF_SB_EEEEESH_SI_SH_SI_NS1F_6fusion15FusionCallbacksIS1J_NS1N_17LinearCombinationISH_fSH_fLNS_15FloatRoundStyleE2EEESG_S1M_JEEENS4_5SM1004TMEM4LOAD26SM100_TMEM_LOAD_32dp32b64xES12_S1C_NS4_39AutoVectorizingCopyWithAssumedAlignmentILi128EEENS4_14SM90_TMA_STOREES1C_S1Y_S1Y_EEEvvEEEEvNT_6ParamsE)
        .other          _ZN7cutlass13device_kernelINS_4gemm6kernel13GemmUniversalIN4cute5tupleIJiiiiEEENS1_10collective13CollectiveMmaINS1_35MainloopSm100TmaUmmaWarpSpecializedILi3ELi2ELi4ENS5_IJNS4_1CILi1EEESB_SB_EEEEENS5_IJNSA_ILi128EEESE_NSA_ILi64EEEEEENS_12float_e5m2_tENS5_IJlSB_lEEESH_SI_NS4_8TiledMMAINS4_8MMA_AtomIJNS4_10MMA_TraitsINS4_19SM100_MMA_F8F6F4_SSEJSH_SH_fSE_SE_NS4_17integral_constantINS4_4UMMA5MajorELSP_0EEESQ_NSN_INSO_7ScaleInELSR_0EEESS_EEEEEENS4_6LayoutISC_NS5_IJNSA_ILi0EEESW_SW_EEEEENS5_IJNS4_10UnderscoreESZ_SZ_EEEEENS4_13SM90_TMA_LOADENS4_14ComposedLayoutINS4_7SwizzleILi2ELi4ELi3EEENS4_18smem_ptr_flag_bitsILi8EEENSV_INS5_IJNSA_ILi8EEESF_EEENS5_IJSF_SB_EEEEEEEvNS4_8identityES12_S1C_vS1D_EENS_8epilogue10collective18CollectiveEpilogueINS1F_23Sm100TmaWarpSpecializedILi2ELi2ELi64ELb0ELb0EEEJSG_NS5_IJNSV_ISE_SB_EENSV_ISF_SB_EEEEESH_SI_SH_SI_NS1F_6fusion15FusionCallbacksIS1J_NS1N_17LinearCombinationISH_fSH_fLNS_15FloatRoundStyleE2EEESG_S1M_JEEENS4_5SM1004TMEM4LOAD26SM100_TMEM_LOAD_32dp32b64xES12_S1C_NS4_39AutoVectorizingCopyWithAssumedAlignmentILi128EEENS4_14SM90_TMA_STOREES1C_S1Y_S1Y_EEEvvEEEEvNT_6ParamsE,@"STO_CUDA_ENTRY STV_DEFAULT"
_ZN7cutlass13device_kernelINS_4gemm6kernel13GemmUniversalIN4cute5tupleIJiiiiEEENS1_10collective13CollectiveMmaINS1_35MainloopSm100TmaUmmaWarpSpecializedILi3ELi2ELi4ENS5_IJNS4_1CILi1EEESB_SB_EEEEENS5_IJNSA_ILi128EEESE_NSA_ILi64EEEEEENS_12float_e5m2_tENS5_IJlSB_lEEESH_SI_NS4_8TiledMMAINS4_8MMA_AtomIJNS4_10MMA_TraitsINS4_19SM100_MMA_F8F6F4_SSEJSH_SH_fSE_SE_NS4_17integral_constantINS4_4UMMA5MajorELSP_0EEESQ_NSN_INSO_7ScaleInELSR_0EEESS_EEEEEENS4_6LayoutISC_NS5_IJNSA_ILi0EEESW_SW_EEEEENS5_IJNS4_10UnderscoreESZ_SZ_EEEEENS4_13SM90_TMA_LOADENS4_14ComposedLayoutINS4_7SwizzleILi2ELi4ELi3EEENS4_18smem_ptr_flag_bitsILi8EEENSV_INS5_IJNSA_ILi8EEESF_EEENS5_IJSF_SB_EEEEEEEvNS4_8identityES12_S1C_vS1D_EENS_8epilogue10collective18CollectiveEpilogueINS1F_23Sm100TmaWarpSpecializedILi2ELi2ELi64ELb0ELb0EEEJSG_NS5_IJNSV_ISE_SB_EENSV_ISF_SB_EEEEESH_SI_SH_SI_NS1F_6fusion15FusionCallbacksIS1J_NS1N_17LinearCombinationISH_fSH_fLNS_15FloatRoundStyleE2EEESG_S1M_JEEENS4_5SM1004TMEM4LOAD26SM100_TMEM_LOAD_32dp32b64xES12_S1C_NS4_39AutoVectorizingCopyWithAssumedAlignmentILi128EEENS4_14SM90_TMA_STOREES1C_S1Y_S1Y_EEEvvEEEEvNT_6ParamsE:
[----:B------:R-:W1:Y:S01]  /*0000*/  LDC R1, c[0x0][0x37c] ;  /* 0x0000df00ff017b82 */ /* 0x000e620000000800 */
[----:B------:R-:W2:Y:S01]  /*0010*/  S2R R189, SR_TID.X ;  /* 0x0000000000bd7919 */ /* 0x000ea20000002100 */
[----:B------:R-:W3:Y:S01]  /*0020*/  LDCU.64 UR4, c[0x0][0x890] ;  /* 0x00011200ff0477ac */ /* 0x000ee20008000a00 */
[----:B------:R-:W-:Y:S02]  /*0030*/  PRMT R171, RZ, 0x7610, R171 ;  /* 0x00007610ffab7816 */ /* 0x000fe400000000ab */
[----:B------:R-:W-:Y:S01]  /*0040*/  ELECT P5, URZ, PT ;  /* 0x0000000000ff782f */ /* 0x000fe200038a0000 */
[----:B------:R-:W4:Y:S01]  /*0050*/  LDCU.64 UR46, c[0x0][0x358] ;  /* 0x00006b00ff2e77ac */ /* 0x000f220008000a00 */
[----:B---3--:R-:W-:-:S04]  /*0060*/  UISETP.NE.U32.AND UP0, UPT, UR4, URZ, UPT ;  /* 0x000000ff0400728c */ /* 0x008fc8000bf05070 */
[----:B------:R-:W-:Y:S01]  /*0070*/  UISETP.NE.AND.EX UP0, UPT, UR5, URZ, UPT, UP0 ;  /* 0x000000ff0500728c */ /* 0x000fe2000bf05300 */
[----:B--2---:R-:W-:-:S05]  /*0080*/  SHF.R.U32.HI R173, RZ, 0x5, R189 ;  /* 0x00000005ffad7819 */ /* 0x004fca00000116bd */
[----:B------:R-:W2:Y:S02]  /*0090*/  SHFL.IDX PT, R0, R173, RZ, 0x1f ;  /* 0x00001fffad007589 */ /* 0x000ea400000e0000 */
[----:B--2---:R-:W-:Y:S01]  /*00a0*/  R2UR UR8, R0 ;  /* 0x00000000000872ca */ /* 0x004fe200000e0000 */
[----:B-1--4-:R-:W-:-:S14]  /*00b0*/  BRA.U UP0, `(.L_x_0) ;  /* 0x00000001002c7547 */ /* 0x012fdc000b800000 */
[----:B------:R-:W1:Y:S02]  /*00c0*/  LDCU.64 UR6, c[0x0][0x888] ;  /* 0x00011100ff0677ac */ /* 0x000e640008000a00 */
[----:B-1----:R-:W-:-:S04]  /*00d0*/  UISETP.NE.U32.AND UP0, UPT, UR6, URZ, UPT ;  /* 0x000000ff0600728c */ /* 0x002fc8000bf05070 */
[----:B------:R-:W-:-:S09]  /*00e0*/  UISETP.NE.AND.EX UP0, UPT, UR7, URZ, UPT, UP0 ;  /* 0x000000ff0700728c */ /* 0x000fd2000bf05300 */
[----:B------:R-:W-:Y:S05]  /*00f0*/  BRA.U !UP0, `(.L_x_1) ;  /* 0x0000000108107547 */ /* 0x000fea000b800000 */
[----:B------:R-:W1:Y:S02]  /*0100*/  LDC.64 R2, c[0x0][0x888] ;  /* 0x00022200ff027b82 */ /* 0x000e640000000a00 */
[----:B-1----:R1:W5:Y:S01]  /*0110*/  LDG.E R81, desc[UR46][R2.64] ;  /* 0x0000002e02517981 */ /* 0x002362000c1e1900 */
[----:B------:R-:W-:Y:S01]  /*0120*/  HFMA2 R171, -RZ, RZ, 0, 5.9604644775390625e-08 ;  /* 0x00000001ffab7431 */ /* 0x000fe200000001ff */
[----:B------:R-:W-:Y:S05]  /*0130*/  BRA `(.L_x_0) ;  /* 0x00000000000c7947 */ /* 0x000fea0003800000 */
.L_x_1:
[----:B------:R-:W1:Y:S01]  /*0140*/  LDCU UR6, c[0x0][0x880] ;  /* 0x00011000ff0677ac */ /* 0x000e620008000800 */
[----:B------:R-:W-:Y:S01]  /*0150*/  HFMA2 R171, -RZ, RZ, 0, 5.9604644775390625e-08 ;  /* 0x00000001ffab7431 */ /* 0x000fe200000001ff */
[----:B-1----:R-:W-:-:S07]  /*0160*/  MOV R81, UR6 ;  /* 0x0000000600517c02 */ /* 0x002fce0008000f00 */
.L_x_0:
[----:B------:R-:W2:Y:S02]  /*0170*/  LDCU.64 UR6, c[0x0][0x8b0] ;  /* 0x00011600ff0677ac */ /* 0x000ea40008000a00 */
[----:B--2---:R-:W-:-:S04]  /*0180*/  UISETP.NE.U32.AND UP0, UPT, UR6, URZ, UPT ;  /* 0x000000ff0600728c */ /* 0x004fc8000bf05070 */
[----:B------:R-:W-:-:S09]  /*0190*/  UISETP.NE.AND.EX UP0, UPT, UR7, URZ, UPT, UP0 ;  /* 0x000000ff0700728c */ /* 0x000fd2000bf05300 */
[----:B------:R-:W-:Y:S05]  /*01a0*/  BRA.U UP0, `(.L_x_2) ;  /* 0x0000000100247547 */ /* 0x000fea000b800000 */
[----:B------:R-:W2:Y:S02]  /*01b0*/  LDCU.64 UR6, c[0x0][0x8a8] ;  /* 0x00011500ff0677ac */ /* 0x000ea40008000a00 */
[----:B--2---:R-:W-:-:S04]  /*01c0*/  UISETP.NE.U32.AND UP0, UPT, UR6, URZ, UPT ;  /* 0x000000ff0600728c */ /* 0x004fc8000bf05070 */
[----:B------:R-:W-:-:S09]  /*01d0*/  UISETP.NE.AND.EX UP0, UPT, UR7, URZ, UPT, UP0 ;  /* 0x000000ff0700728c */ /* 0x000fd2000bf05300 */
[----:B------:R-:W-:Y:S05]  /*01e0*/  BRA.U !UP0, `(.L_x_3) ;  /* 0x00000001080c7547 */ /* 0x000fea000b800000 */
[----:B------:R-:W2:Y:S02]  /*01f0*/  LDC.64 R78, c[0x0][0x8a8] ;  /* 0x00022a00ff4e7b82 */ /* 0x000ea40000000a00 */
[----:B--2---:R2:W5:Y:S01]  /*0200*/  LDG.E R78, desc[UR46][R78.64] ;  /* 0x0000002e4e4e7981 */ /* 0x004562000c1e1900 */
[----:B------:R-:W-:Y:S05]  /*0210*/  BRA `(.L_x_2) ;  /* 0x0000000000087947 */ /* 0x000fea0003800000 */
.L_x_3:
[----:B------:R-:W2:Y:S02]  /*0220*/  LDCU UR6, c[0x0][0x8a0] ;  /* 0x00011400ff0677ac */ /* 0x000ea40008000800 */
[----:B--2---:R-:W-:Y:S02]  /*0230*/  MOV R78, UR6 ;  /* 0x00000006004e7c02 */ /* 0x004fe40008000f00 */
.L_x_2:
[----:B------:R-:W-:Y:S01]  /*0240*/  IMAD.U32 R0, RZ, RZ, UR8 ;  /* 0x00000008ff007e24 */ /* 0x000fe2000f8e00ff */
[----:B------:R-:W-:Y:S04]  /*0250*/  BSSY.RECONVERGENT B0, `(.L_x_4) ;  /* 0x000000c000007945 */ /* 0x000fe80003800200 */
[C---:B------:R-:W-:Y:S02]  /*0260*/  ISETP.NE.OR P1, PT, R0.reuse, 0x1, !P5 ;  /* 0x000000010000780c */ /* 0x040fe40006f25670 */
[----:B------:R-:W-:-:S11]  /*0270*/  ISETP.NE.OR P0, PT, R0, 0x3, !P5 ;  /* 0x000000030000780c */ /* 0x000fd60006f05670 */
[----:B------:R-:W-:Y:S05]  /*0280*/  @P1 BRA `(.L_x_5) ;  /* 0x0000000000201947 */ /* 0x000fea0003800000 */
[----:B------:R-:W3:Y:S02]  /*0290*/  LDCU.64 UR6, c[0x0][0x348] ;  /* 0x00006900ff0677ac */ /* 0x000ee40008000a00 */
[----:B---3--:R-:W-:Y:S02]  /*02a0*/  UIADD3 UR10, UP1, UPT, UR6, 0x80, URZ ;  /* 0x00000080060a7890 */ /* 0x008fe4000ff3e0ff */
[----:B------:R-:W-:Y:S02]  /*02b0*/  UIADD3 UR6, UP0, UPT, UR6, 0x180, URZ ;  /* 0x0000018006067890 */ /* 0x000fe4000ff1e0ff */
[----:B------:R-:W-:Y:S02]  /*02c0*/  UIADD3.X UR11, UPT, UPT, URZ, UR7, URZ, UP1, !UPT ;  /* 0x00000007ff0b7290 */ /* 0x000fe40008ffe4ff */
[----:B------:R-:W-:-:S07]  /*02d0*/  UIADD3.X UR7, UPT, UPT, URZ, UR7, URZ, UP0, !UPT ;  /* 0x00000007ff077290 */ /* 0x000fce00087fe4ff */
[----:B------:R3:W-:Y:S02]  /*02e0*/  UTMACCTL.PF [UR10] ;  /* 0x000000000a0079b9 */ /* 0x0007e40008040000 */
[----:B------:R3:W-:Y:S02]  /*02f0*/  UTMACCTL.PF [UR6] ;  /* 0x00000000060079b9 */ /* 0x0007e40008040000 */
[----:B---3--:R-:W-:Y:S01]  /*0300*/  NOP ;  /* 0x0000000000007918 */ /* 0x008fe20000000000 */
.L_x_5:
[----:B------:R-:W-:Y:S05]  /*0310*/  BSYNC.RECONVERGENT B0 ;  /* 0x0000000000007941 */ /* 0x000fea0003800200 */
.L_x_4:
[----:B------:R-:W-:Y:S04]  /*0320*/  BSSY.RECONVERGENT B0, `(.L_x_6) ;  /* 0x000000a000007945 */ /* 0x000fe80003800200 */
        /* <DEDUP_REMOVED lines=9> */
.L_x_7:
[----:B------:R-:W-:Y:S05]  /*03c0*/  BSYNC.RECONVERGENT B0 ;  /* 0x0000000000007941 */ /* 0x000fea0003800200 */
.L_x_6:
[----:B------:R-:W3:Y:S01]  /*03d0*/  LDCU.64 UR6, c[0x0][0x888] ;  /* 0x00011100ff0677ac */ /* 0x000ee20008000a00 */
[----:B------:R-:W-:Y:S02]  /*03e0*/  UISETP.EQ.U32.AND UP1, UPT, UR4, URZ, UPT ;  /* 0x000000ff0400728c */ /* 0x000fe4000bf22070 */
[----:B------:R-:W-:Y:S02]  /*03f0*/  UPLOP3.LUT UP2, UPT, UPT, UPT, UPT, 0x80, 0x8 ;  /* 0x000000000008789c */ /* 0x000fe40003f4f070 */
[----:B---3--:R-:W-:-:S04]  /*0400*/  UISETP.NE.U32.AND UP0, UPT, UR6, URZ, UPT ;  /* 0x000000ff0600728c */ /* 0x008fc8000bf05070 */
[----:B------:R-:W-:-:S04]  /*0410*/  UISETP.NE.AND.EX UP0, UPT, UR7, URZ, UPT, UP0 ;  /* 0x000000ff0700728c */ /* 0x000fc8000bf05300 */
[----:B------:R-:W-:-:S04]  /*0420*/  UISETP.EQ.OR.EX UP3, UPT, UR5, URZ, !UP0, UP1 ;  /* 0x000000ff0500728c */ /* 0x000fc8000c762710 */
[----:B------:R-:W-:-:S05]  /*0430*/  UP2UR UR50, UPR, URZ, 0x8 ;  /* 0x00000008ff327883 */ /* 0x000fca0008000000 */
[----:B------:R-:W-:Y:S07]  /*0440*/  BRA.U !UP3, `(.L_x_8) ;  /* 0x000000010b207547 */ /* 0x000fee000b800000 */
[----:B------:R-:W-:Y:S01]  /*0450*/  UISETP.NE.U32.AND UP2, UPT, UR4, URZ, UPT ;  /* 0x000000ff0400728c */ /* 0x000fe2000bf45070 */
[----:B-----5:R-:W-:Y:S01]  /*0460*/  FSETP.NEU.AND P0, PT, R81, RZ, PT ;  /* 0x000000ff5100720b */ /* 0x020fe20003f0d000 */
[----:B------:R-:W-:Y:S02]  /*0470*/  USEL UR4, URZ, 0xffffffff, UP0 ;  /* 0xffffffffff047887 */ /* 0x000fe40008000000 */
[----:B------:R-:W-:-:S10]  /*0480*/  UISETP.NE.AND.EX UP2, UPT, UR5, URZ, UPT, UP2 ;  /* 0x000000ff0500728c */ /* 0x000fd4000bf45320 */
[----:B------:R-:W-:Y:S01]  /*0490*/  VOTEU.ANY UP1, P0 ;  /* 0x0000000000ff7886 */ /* 0x000fe20000020100 */
[----:B------:R-:W-:-:S04]  /*04a0*/  @!UP2 USEL UR4, URZ, 0xffffffff, UP1 ;  /* 0xffffffffff04a887 */ /* 0x000fc80008800000 */
[----:B------:R-:W-:-:S04]  /*04b0*/  ULOP3.LUT UR4, UR4, 0x1, URZ, 0xc0, !UPT ;  /* 0x0000000104047892 */ /* 0x000fc8000f8ec0ff */
[----:B------:R-:W-:-:S11]  /*04c0*/  UISETP.NE.U32.AND UP2, UPT, UR4, 0x1, UPT ;  /* 0x000000010400788c */ /* 0x000fd6000bf45070 */
.L_x_8:
[----:B-1----:R-:W1:Y:S01]  /*04d0*/  SHFL.IDX PT, R2, R173, RZ, 0x1f ;  /* 0x00001fffad027589 */ /* 0x002e6200000e0000 */
[----:B------:R-:W-:-:S04]  /*04e0*/  UISETP.NE.AND UP1, UPT, UR8, 0x2, UPT ;  /* 0x000000020800788c */ /* 0x000fc8000bf25270 */
[----:B------:R-:W-:Y:S01]  /*04f0*/  USEL UR6, URZ, 0x1, UP1 ;  /* 0x00000001ff067887 */ /* 0x000fe20008800000 */
[----:B-1----:R-:W-:-:S13]  /*0500*/  ISETP.NE.AND P0, PT, R2, RZ, PT ;  /* 0x000000ff0200720c */ /* 0x002fda0003f05270 */
[----:B------:R-:W-:Y:S05]  /*0510*/  @P0 BRA `(.L_x_9) ;  /* 0x0000000000400947 */ /* 0x000fea0003800000 */
[----:B------:R-:W1:Y:S01]  /*0520*/  S2UR UR5, SR_CgaCtaId ;  /* 0x00000000000579c3 */ /* 0x000e620000008800 */
[----:B------:R-:W-:Y:S01]  /*0530*/  UMOV UR7, 0x400 ;  /* 0x0000040000077882 */ /* 0x000fe20000000000 */
[----:B------:R-:W-:Y:S01]  /*0540*/  UMOV UR4, 0x1 ;  /* 0x0000000100047882 */ /* 0x000fe20000000000 */
[----:B------:R-:W-:Y:S01]  /*0550*/  ELECT P0, URZ, PT ;  /* 0x0000000000ff782f */ /* 0x000fe20003800000 */
[----:B------:R-:W-:-:S04]  /*0560*/  UIADD3 UR10, UPT, UPT, -UR4, 0x100000, URZ ;  /* 0x00100000040a7890 */ /* 0x000fc8000fffe1ff */
[----:B------:R-:W-:Y:S02]  /*0570*/  USHF.L.U32 UR11, UR10, 0xb, URZ ;  /* 0x0000000b0a0b7899 */ /* 0x000fe400080006ff */
[----:B------:R-:W-:Y:S02]  /*0580*/  USHF.L.U32 UR10, UR10, 0x1, URZ ;  /* 0x000000010a0a7899 */ /* 0x000fe400080006ff */
[----:B-1----:R-:W-:Y:S01]  /*0590*/  ULEA UR5, UR5, UR7, 0x18 ;  /* 0x0000000705057291 */ /* 0x002fe2000f8ec0ff */
[----:B------:R-:W1:Y:S11]  /*05a0*/  FENCE.VIEW.ASYNC.S ;  /* 0x00000000000073c6 */ /* 0x000e760000000000 */
[----:B-1----:R1:W3:Y:S01]  /*05b0*/  SYNCS.EXCH.64 URZ, [UR5], UR10 ;  /* 0x0000000a05ff75b2 */ /* 0x0022e20008000100 */
[----:B------:R1:W4:Y:S01]  /*05c0*/  SYNCS.EXCH.64 URZ, [UR5+0x18], UR10 ;  /* 0x0000180a05ff75b2 */ /* 0x0003220008000100 */
[----:B------:R1:W1:Y:S01]  /*05d0*/  SYNCS.EXCH.64 URZ, [UR5+0x8], UR10 ;  /* 0x0000080a05ff75b2 */ /* 0x0002620008000100 */
[----:B------:R1:W1:Y:S01]  /*05e0*/  SYNCS.EXCH.64 URZ, [UR5+0x20], UR10 ;  /* 0x0000200a05ff75b2 */ /* 0x0002620008000100 */
[----:B------:R1:W1:Y:S01]  /*05f0*/  SYNCS.EXCH.64 URZ, [UR5+0x10], UR10 ;  /* 0x0000100a05ff75b2 */ /* 0x0002620008000100 */
[----:B------:R1:W1:Y:S01]  /*0600*/  SYNCS.EXCH.64 URZ, [UR5+0x28], UR10 ;  /* 0x0000280a05ff75b2 */ /* 0x0002620008000100 */
[----:B------:R-:W-:Y:S01]  /*0610*/  NOP ;  /* 0x0000000000007918 */ /* 0x000fe20000000000 */
.L_x_9:
[----:B------:R-:W2:Y:S01]  /*0620*/  SHFL.IDX PT, R2, R173, RZ, 0x1f ;  /* 0x00001fffad027589 */ /* 0x000ea200000e0000 */
[----:B------:R-:W-:Y:S01]  /*0630*/  NOP ;  /* 0x0000000000007918 */ /* 0x000fe20000000000 */
[----:B--2---:R-:W-:-:S13]  /*0640*/  ISETP.NE.AND P0, PT, R2, 0x1, PT ;  /* 0x000000010200780c */ /* 0x004fda0003f05270 */
[----:B------:R-:W-:Y:S05]  /*0650*/  @P0 BRA `(.L_x_10) ;  /* 0x0000000000480947 */ /* 0x000fea0003800000 */
[----:B------:R-:W2:Y:S01]  /*0660*/  S2UR UR7, SR_CgaCtaId ;  /* 0x00000000000779c3 */ /* 0x000ea20000008800 */
[----:B------:R-:W-:Y:S01]  /*0670*/  UMOV UR9, 0x400 ;  /* 0x0000040000097882 */ /* 0x000fe20000000000 */
[----:B-1----:R-:W-:Y:S01]  /*0680*/  UMOV UR5, 0x20 ;  /* 0x0000002000057882 */ /* 0x002fe20000000000 */
[----:B------:R-:W-:Y:S01]  /*0690*/  UMOV UR4, 0x80 ;  /* 0x0000008000047882 */ /* 0x000fe20000000000 */
[----:B------:R-:W-:-:S04]  /*06a0*/  UIADD3 UR10, UPT, UPT, -UR5, 0x100000, URZ ;  /* 0x00100000050a7890 */ /* 0x000fc8000fffe1ff */
[----:B------:R-:W-:Y:S02]  /*06b0*/  USHF.L.U32 UR11, UR10, 0xb, URZ ;  /* 0x0000000b0a0b7899 */ /* 0x000fe400080006ff */
[----:B------:R-:W-:Y:S02]  /*06c0*/  USHF.L.U32 UR10, UR10, 0x1, URZ ;  /* 0x000000010a0a7899 */ /* 0x000fe400080006ff */
[----:B------:R-:W-:-:S04]  /*06d0*/  UIADD3 UR4, UPT, UPT, -UR4, 0x100000, URZ ;  /* 0x0010000004047890 */ /* 0x000fc8000fffe1ff */
[----:B------:R-:W-:Y:S02]  /*06e0*/  USHF.L.U32 UR5, UR4, 0xb, URZ ;  /* 0x0000000b04057899 */ /* 0x000fe400080006ff */
[----:B------:R-:W-:Y:S01]  /*06f0*/  USHF.L.U32 UR4, UR4, 0x1, URZ ;  /* 0x0000000104047899 */ /* 0x000fe200080006ff */
[----:B------:R-:W-:Y:S01]  /*0700*/  ELECT P0, URZ, PT ;  /* 0x0000000000ff782f */ /* 0x000fe20003800000 */
[----:B--2---:R-:W-:Y:S01]  /*0710*/  ULEA UR7, UR7, UR9, 0x18 ;  /* 0x0000000907077291 */ /* 0x004fe2000f8ec0ff */
[----:B------:R-:W1:Y:S11]  /*0720*/  FENCE.VIEW.ASYNC.S ;  /* 0x00000000000073c6 */ /* 0x000e760000000000 */
[----:B-1----:R2:W1:Y:S01]  /*0730*/  SYNCS.EXCH.64 URZ, [UR7+0x30], UR10 ;  /* 0x0000300a07ff75b2 */ /* 0x0024620008000100 */
[----:B------:R2:W1:Y:S01]  /*0740*/  SYNCS.EXCH.64 URZ, [UR7+0x40], UR4 ;  /* 0x0000400407ff75b2 */ /* 0x0004620008000100 */
[----:B------:R2:W1:Y:S01]  /*0750*/  SYNCS.EXCH.64 URZ, [UR7+0x38], UR10 ;  /* 0x0000380a07ff75b2 */ /* 0x0004620008000100 */
[----:B------:R2:W1:Y:S02]  /*0760*/  SYNCS.EXCH.64 URZ, [UR7+0x48], UR4 ;  /* 0x0000480407ff75b2 */ /* 0x0004640008000100 */
[----:B--2---:R-:W-:Y:S01]  /*0770*/  NOP ;  /* 0x0000000000007918 */ /* 0x004fe20000000000 */
.L_x_10:
[----:B------:R-:W2:Y:S01]  /*0780*/  SHFL.IDX PT, R2, R173, RZ, 0x1f ;  /* 0x00001fffad027589 */ /* 0x000ea200000e0000 */
[----:B------:R-:W-:Y:S01]  /*0790*/  NOP ;  /* 0x0000000000007918 */ /* 0x000fe20000000000 */
[----:B--2---:R-:W-:-:S13]  /*07a0*/  ISETP.NE.AND P0, PT, R2, 0x3, PT ;  /* 0x000000030200780c */ /* 0x004fda0003f05270 */
[----:B------:R-:W-:Y:S05]  /*07b0*/  @P0 BRA `(.L_x_11) ;  /* 0x0000000000300947 */ /* 0x000fea0003800000 */
[----:B-1----:R-:W1:Y:S01]  /*07c0*/  S2UR UR5, SR_CgaCtaId ;  /* 0x00000000000579c3 */ /* 0x002e620000008800 */
        /* <DEDUP_REMOVED lines=8> */
[----:B-1----:R2:W1:Y:S01]  /*0850*/  SYNCS.EXCH.64 URZ, [UR5+0x50], UR10 ;  /* 0x0000500a05ff75b2 */ /* 0x0024620008000100 */
[----:B------:R2:W1:Y:S02]  /*0860*/  SYNCS.EXCH.64 URZ, [UR5+0x58], UR10 ;  /* 0x0000580a05ff75b2 */ /* 0x0004640008000100 */
[----:B--2---:R-:W-:Y:S01]  /*0870*/  NOP ;  /* 0x0000000000007918 */ /* 0x004fe20000000000 */
.L_x_11:
[----:B------:R-:W2:Y:S01]  /*0880*/  SHFL.IDX PT, R2, R173, RZ, 0x1f ;  /* 0x00001fffad027589 */ /* 0x000ea200000e0000 */
[----:B------:R-:W-:Y:S01]  /*0890*/  NOP ;  /* 0x0000000000007918 */ /* 0x000fe20000000000 */
[----:B--2---:R-:W-:-:S13]  /*08a0*/  ISETP.NE.AND P0, PT, R2, 0x4, PT ;  /* 0x000000040200780c */ /* 0x004fda0003f05270 */
[----:B------:R-:W-:Y:S05]  /*08b0*/  @P0 BRA `(.L_x_12) ;  /* 0x00000000004c0947 */ /* 0x000fea0003800000 */
[----:B-1----:R-:W1:Y:S01]  /*08c0*/  S2UR UR5, SR_CgaCtaId ;  /* 0x00000000000579c3 */ /* 0x002e620000008800 */
[----:B------:R-:W-:Y:S01]  /*08d0*/  UMOV UR9, 0x100 ;  /* 0x0000010000097882 */ /* 0x000fe20000000000 */
[----:B------:R-:W-:Y:S01]  /*08e0*/  UMOV UR7, 0x400 ;  /* 0x0000040000077882 */ /* 0x000fe20000000000 */
[----:B------:R-:W-:Y:S01]  /*08f0*/  USEL UR9, UR9, 0xe0, UP2 ;  /* 0x000000e009097887 */ /* 0x000fe20009000000 */
[----:B------:R-:W-:Y:S01]  /*0900*/  UMOV UR4, 0x1 ;  /* 0x0000000100047882 */ /* 0x000fe20000000000 */
[----:B------:R-:W-:Y:S01]  /*0910*/  ELECT P0, URZ, PT ;  /* 0x0000000000ff782f */ /* 0x000fe20003800000 */
[----:B------:R-:W-:-:S04]  /*0920*/  UIADD3 UR10, UPT, UPT, -UR4, 0x100000, URZ ;  /* 0x00100000040a7890 */ /* 0x000fc8000fffe1ff */
[----:B------:R-:W-:Y:S02]  /*0930*/  USHF.L.U32 UR11, UR10, 0xb, URZ ;  /* 0x0000000b0a0b7899 */ /* 0x000fe400080006ff */
[----:B------:R-:W-:Y:S02]  /*0940*/  USHF.L.U32 UR10, UR10, 0x1, URZ ;  /* 0x000000010a0a7899 */ /* 0x000fe400080006ff */
[----:B------:R-:W-:-:S04]  /*0950*/  UIADD3 UR12, UPT, UPT, -UR9, 0x100000, URZ ;  /* 0x00100000090c7890 */ /* 0x000fc8000fffe1ff */
[----:B------:R-:W-:Y:S02]  /*0960*/  USHF.L.U32 UR13, UR12, 0xb, URZ ;  /* 0x0000000b0c0d7899 */ /* 0x000fe400080006ff */
[----:B------:R-:W-:Y:S02]  /*0970*/  USHF.L.U32 UR12, UR12, 0x1, URZ ;  /* 0x000000010c0c7899 */ /* 0x000fe400080006ff */
[----:B-1----:R-:W-:Y:S01]  /*0980*/  ULEA UR5, UR5, UR7, 0x18 ;  /* 0x0000000705057291 */ /* 0x002fe2000f8ec0ff */
[----:B------:R-:W1:Y:S11]  /*0990*/  FENCE.VIEW.ASYNC.S ;  /* 0x00000000000073c6 */ /* 0x000e760000000000 */
[----:B-1----:R2:W1:Y:S01]  /*09a0*/  SYNCS.EXCH.64 URZ, [UR5+0x60], UR10 ;  /* 0x0000600a05ff75b2 */ /* 0x0024620008000100 */
[----:B------:R2:W1:Y:S01]  /*09b0*/  SYNCS.EXCH.64 URZ, [UR5+0x70], UR12 ;  /* 0x0000700c05ff75b2 */ /* 0x0004620008000100 */
[----:B------:R2:W1:Y:S01]  /*09c0*/  SYNCS.EXCH.64 URZ, [UR5+0x68], UR10 ;  /* 0x0000680a05ff75b2 */ /* 0x0004620008000100 */
[----:B------:R2:W1:Y:S02]  /*09d0*/  SYNCS.EXCH.64 URZ, [UR5+0x78], UR12 ;  /* 0x0000780c05ff75b2 */ /* 0x0004640008000100 */
[----:B--2---:R-:W-:Y:S01]  /*09e0*/  NOP ;  /* 0x0000000000007918 */ /* 0x004fe20000000000 */
.L_x_12:
        /* <DEDUP_REMOVED lines=20> */
[----:B------:R2:W1:Y:S01]  /*0b30*/  SYNCS.EXCH.64 URZ, [UR7+0xa8], UR4 ;  /* 0x0000a80407ff75b2 */ /* 0x0004620008000100 */
[----:B------:R2:W1:Y:S01]  /*0b40*/  SYNCS.EXCH.64 URZ, [UR7+0x90], UR10 ;  /* 0x0000900a07ff75b2 */ /* 0x0004620008000100 */
[----:B------:R2:W1:Y:S01]  /*0b50*/  SYNCS.EXCH.64 URZ, [UR7+0xb0], UR4 ;  /* 0x0000b00407ff75b2 */ /* 0x0004620008000100 */
[----:B------:R2:W1:Y:S01]  /*0b60*/  SYNCS.EXCH.64 URZ, [UR7+0x98], UR10 ;  /* 0x0000980a07ff75b2 */ /* 0x0004620008000100 */
[----:B------:R2:W1:Y:S02]  /*0b70*/  SYNCS.EXCH.64 URZ, [UR7+0xb8], UR4 ;  /* 0x0000b80407ff75b2 */ /* 0x0004640008000100 */
[----:B--2---:R-:W-:Y:S01]  /*0b80*/  NOP ;  /* 0x0000000000007918 */ /* 0x004fe20000000000 */
.L_x_13:
        /* <DEDUP_REMOVED lines=18> */
.L_x_14:
[----:B-1----:R-:W1:Y:S01]  /*0cb0*/  S2UR UR5, SR_CTAID.X ;  /* 0x00000000000579c3 */ /* 0x002e620000002500 */
[----:B------:R-:W-:-:S05]  /*0cc0*/  CS2R.32 R170, SR_CgaSize ;  /* 0x0000000000aa7805 */ /* 0x000fca0000008a00 */
[----:B------:R-:W-:-:S05]  /*0cd0*/  IMAD R170, R170, -0xa0, RZ ;  /* 0xffffff60aaaa7824 */ /* 0x000fca00078e02ff */
[----:B------:R-:W-:-:S14]  /*0ce0*/  R2UR UR9, R170 ;  /* 0x00000000aa0972ca */ /* 0x000fdc00000e0000 */
[----:B------:R-:W2:Y:S01]  /*0cf0*/  LDCU UR9, c[0x0][UR9+0x2b0] ;  /* 0x00005600090977ac */ /* 0x000ea20008000800 */
[----:B------:R-:W-:Y:S01]  /*0d00*/  NOP ;  /* 0x0000000000007918 */ /* 0x000fe20000000000 */
[----:B------:R-:W-:-:S05]  /*0d10*/  CS2R.32 R170, SR_CgaSize ;  /* 0x0000000000aa7805 */ /* 0x000fca0000008a00 */
[----:B------:R-:W-:-:S05]  /*0d20*/  IMAD R170, R170, -0xa0, RZ ;  /* 0xffffff60aaaa7824 */ /* 0x000fca00078e02ff */
[----:B------:R-:W-:-:S14]  /*0d30*/  R2UR UR7, R170 ;  /* 0x00000000aa0772ca */ /* 0x000fdc00000e0000 */
[----:B------:R-:W3:Y:S01]  /*0d40*/  LDCU UR7, c[0x0][UR7+0x2b4] ;  /* 0x00005680070777ac */ /* 0x000ee20008000800 */
[----:B------:R-:W4:Y:S08]  /*0d50*/  S2UR UR4, SR_CTAID.Y ;  /* 0x00000000000479c3 */ /* 0x000f300000002600 */
[----:B------:R-:W3:Y:S01]  /*0d60*/  LDC R9, c[0x0][0xb24] ;  /* 0x0002c900ff097b82 */ /* 0x000ee20000000800 */
[----:B-1----:R-:W-:-:S02]  /*0d70*/  I2FP.F32.U32 R5, UR5 ;  /* 0x0000000500057c45 */ /* 0x002fc40008201000 */
[----:B------:R-:W-:-:S05]  /*0d80*/  CS2R.32 R3, SR_CgaSize ;  /* 0x0000000000037805 */ /* 0x000fca0000008a00 */
[----:B------:R-:W-:-:S06]  /*0d90*/  IMAD R3, R3, -0xa0, RZ ;  /* 0xffffff6003037824 */ /* 0x000fcc00078e02ff */
[----:B------:R-:W1:Y:S01]  /*0da0*/  LDC R3, c[0x0][R3+0x2a0] ;  /* 0x0000a80003037b82 */ /* 0x000e620000000800 */
[----:B------:R-:W-:Y:S01]  /*0db0*/  MOV R21, UR5 ;  /* 0x0000000500157c02 */ /* 0x000fe20008000f00 */
[----:B--2---:R-:W-:Y:S01]  /*0dc0*/  FMUL R5, R5, UR9 ;  /* 0x0000000905057c20 */ /* 0x004fe20008400000 */
[----:B----4-:R-:W-:Y:S02]  /*0dd0*/  I2FP.F32.U32 R4, UR4 ;  /* 0x0000000400047c45 */ /* 0x010fe40008201000 */
[----:B------:R-:W-:-:S05]  /*0de0*/  CS2R.32 R2, SR_CgaSize ;  /* 0x0000000000027805 */ /* 0x000fca0000008a00 */
[----:B------:R-:W-:-:S06]  /*0df0*/  IMAD R2, R2, -0xa0, RZ ;  /* 0xffffff6002027824 */ /* 0x000fcc00078e02ff */
[----:B------:R-:W2:Y:S01]  /*0e00*/  LDC R2, c[0x0][R2+0x2a4] ;  /* 0x0000a90002027b82 */ /* 0x000ea20000000800 */
[----:B------:R-:W4:Y:S01]  /*0e10*/  F2I.U32.TRUNC.NTZ R170, R5 ;  /* 0x0000000500aa7305 */ /* 0x000f22000020f000 */
[----:B------:R-:W-:Y:S01]  /*0e20*/  MOV R20, UR4 ;  /* 0x0000000400147c02 */ /* 0x000fe20008000f00 */
[----:B---3--:R-:W-:-:S05]  /*0e30*/  FMUL R4, R4, UR7 ;  /* 0x0000000704047c20 */ /* 0x008fca0008400000 */
[----:B------:R-:W-:Y:S01]  /*0e40*/  BAR.SYNC.DEFER_BLOCKING 0x0 ;  /* 0x0000000000007b1d */ /* 0x000fe20000010000 */
[----:B------:R-:W-:-:S05]  /*0e50*/  ISETP.GE.AND P0, PT, R9, 0x1, PT ;  /* 0x000000010900780c */ /* 0x000fca0003f06270 */
[----:B------:R-:W3:Y:S02]  /*0e60*/  F2I.U32.TRUNC.NTZ R147, R4 ;  /* 0x0000000400937305 */ /* 0x000ee4000020f000 */
[----:B------:R-:W2:Y:S01]  /*0e70*/  S2UR UR36, SR_CTAID.Z ;  /* 0x00000000002479c3 */ /* 0x000ea20000002700 */
[----:B----4-:R-:W-:-:S05]  /*0e80*/  IADD3 R170, PT, PT, -R170, RZ, RZ ;  /* 0x000000ffaaaa7210 */ /* 0x010fca0007ffe1ff */
[----:B-1----:R-:W-:Y:S01]  /*0e90*/  IMAD R170, R3, R170, UR5 ;  /* 0x0000000503aa7e24 */ /* 0x002fe2000f8e02aa */
[----:B---3--:R-:W-:-:S05]  /*0ea0*/  IADD3 R147, PT, PT, -R147, RZ, RZ ;  /* 0x000000ff93937210 */ /* 0x008fca0007ffe1ff */
[----:B--2---:R-:W-:Y:S01]  /*0eb0*/  IMAD R147, R2, R147, UR4 ;  /* 0x0000000402937e24 */ /* 0x004fe2000f8e0293 */
[----:B------:R-:W-:Y:S06]  /*0ec0*/  @!P0 BRA `(.L_x_15) ;  /* 0x0000000000b88947 */ /* 0x000fec0003800000 */
[----:B------:R-:W1:Y:S01]  /*0ed0*/  LDC.64 R4, c[0x0][0xb18] ;  /* 0x0002c600ff047b82 */ /* 0x000e620000000a00 */
[----:B------:R-:W-:-:S07]  /*0ee0*/  ISETP.NE.AND P0, PT, R9, 0x1, PT ;  /* 0x000000010900780c */ /* 0x000fce0003f05270 */
[----:B------:R-:W2:Y:S08]  /*0ef0*/  LDC R10, c[0x0][0xb0c] ;  /* 0x0002c300ff0a7b82 */ /* 0x000eb00000000800 */
[----:B------:R-:W3:Y:S08]  /*0f00*/  LDC R11, c[0x0][0x370] ;  /* 0x0000dc00ff0b7b82 */ /* 0x000ef00000000800 */
[----:B------:R-:W4:Y:S01]  /*0f10*/  LDC R12, c[0x0][0x374] ;  /* 0x0000dd00ff0c7b82 */ /* 0x000f220000000800 */
[----:B-1----:R-:W-:-:S07]  /*0f20*/  ISETP.NE.AND P1, PT, R4, 0x1, PT ;  /* 0x000000010400780c */ /* 0x002fce0003f25270 */
[----:B------:R-:W3:Y:S01]  /*0f30*/  LDC.64 R6, c[0x0][0xb10] ;  /* 0x0002c400ff067b82 */ /* 0x000ee20000000a00 */
[----:B--2---:R-:W-:-:S07]  /*0f40*/  ISETP.NE.AND P2, PT, R10, 0x1, PT ;  /* 0x000000010a00780c */ /* 0x004fce0003f45270 */
[----:B------:R-:W1:Y:S08]  /*0f50*/  LDC R8, c[0x0][0xb20] ;  /* 0x0002c800ff087b82 */ /* 0x000e700000000800 */
[----:B------:R-:W2:Y:S01]  /*0f60*/  LDC.64 R2, c[0x0][0xb28] ;  /* 0x0002ca00ff027b82 */ /* 0x000ea20000000a00 */
[----:B----4-:R-:W-:-:S04]  /*0f70*/  IMAD.HI.U32 R13, R12, R5, RZ ;  /* 0x000000050c0d7227 */ /* 0x010fc800078e00ff */
[----:B------:R-:W-:-:S04]  /*0f80*/  IMAD.HI.U32 R5, R20, R5, RZ ;  /* 0x0000000514057227 */ /* 0x000fc800078e00ff */
[----:B---3--:R-:W-:-:S04]  /*0f90*/  IMAD.HI.U32 R14, R11, R6, RZ ;  /* 0x000000060b0e7227 */ /* 0x008fc800078e00ff */
[C---:B------:R-:W-:Y:S01]  /*0fa0*/  IMAD.HI.U32 R16, R21.reuse, R6, RZ ;  /* 0x0000000615107227 */ /* 0x040fe200078e00ff */
[-C--:B------:R-:W-:Y:S02]  /*0fb0*/  @P2 SHF.R.U32.HI R11, RZ, R7.reuse, R14 ;  /* 0x00000007ff0b2219 */ /* 0x080fe4000001160e */
[-C--:B-1----:R-:W-:Y:S02]  /*0fc0*/  @P1 SHF.R.U32.HI R12, RZ, R8.reuse, R13 ;  /* 0x00000008ff0c1219 */ /* 0x082fe4000001160d */
[----:B------:R-:W-:Y:S02]  /*0fd0*/  SHF.R.U32.HI R5, RZ, R8, R5 ;  /* 0x00000008ff057219 */ /* 0x000fe40000011605 */
[----:B------:R-:W-:Y:S02]  /*0fe0*/  SHF.R.U32.HI R16, RZ, R7, R16 ;  /* 0x00000007ff107219 */ /* 0x000fe40000011610 */
[----:B------:R-:W-:Y:S01]  /*0ff0*/  SEL R5, R20, R5, !P1 ;  /* 0x0000000514057207 */ /* 0x000fe20004800000 */
[----:B--2---:R-:W-:Y:S01]  /*1000*/  IMAD.HI.U32 R14, R12, R2, RZ ;  /* 0x000000020c0e7227 */ /* 0x004fe200078e00ff */
[----:B------:R-:W-:-:S02]  /*1010*/  SEL R7, R21, R16, !P2 ;  /* 0x0000001015077207 */ /* 0x000fc40005000000 */
[----:B------:R-:W-:Y:S01]  /*1020*/  IADD3 R13, PT, PT, -R5, RZ, RZ ;  /* 0x000000ff050d7210 */ /* 0x000fe20007ffe1ff */
[----:B------:R-:W-:Y:S01]  /*1030*/  IMAD.HI.U32 R6, R11, R2, RZ ;  /* 0x000000020b067227 */ /* 0x000fe200078e00ff */
[----:B------:R-:W-:-:S03]  /*1040*/  @P0 SHF.R.U32.HI R12, RZ, R3, R14 ;  /* 0x00000003ff0c0219 */ /* 0x000fc6000001160e */
[----:B------:R-:W-:Y:S01]  /*1050*/  IMAD R13, R4, R13, R20 ;  /* 0x0000000d040d7224 */ /* 0x000fe200078e0214 */
[----:B------:R-:W-:Y:S01]  /*1060*/  @P0 SHF.R.U32.HI R11, RZ, R3, R6 ;  /* 0x00000003ff0b0219 */ /* 0x000fe20000011606 */
[----:B------:R-:W-:-:S04]  /*1070*/  IMAD R12, R12, R9, RZ ;  /* 0x000000090c0c7224 */ /* 0x000fc800078e02ff */
[----:B------:R-:W-:Y:S01]  /*1080*/  IMAD R6, R11, R9, RZ ;  /* 0x000000090b067224 */ /* 0x000fe200078e02ff */
[----:B------:R-:W-:-:S04]  /*1090*/  ISETP.GE.AND P1, PT, R5, R12, PT ;  /* 0x0000000c0500720c */ /* 0x000fc80003f26270 */
[----:B------:R-:W-:Y:S01]  /*10a0*/  ISETP.GE.OR P1, PT, R7, R6, P1 ;  /* 0x000000060700720c */ /* 0x000fe20000f26670 */
[----:B------:R-:W-:-:S05]  /*10b0*/  IMAD.HI.U32 R6, R5, R2, RZ ;  /* 0x0000000205067227 */ /* 0x000fca00078e00ff */
[----:B------:R-:W-:-:S04]  /*10c0*/  SHF.R.U32.HI R6, RZ, R3, R6 ;  /* 0x00000003ff067219 */ /* 0x000fc80000011606 */
[----:B------:R-:W-:-:S03]  /*10d0*/  SEL R6, R5, R6, !P0 ;  /* 0x0000000605067207 */ /* 0x000fc60004000000 */
[----:B------:R-:W-:Y:S01]  /*10e0*/  @!P1 IMAD.HI.U32 R8, R7, R2, RZ ;  /* 0x0000000207089227 */ /* 0x000fe200078e00ff */
[----:B------:R-:W-:-:S04]  /*10f0*/  IADD3 R2, PT, PT, -R6, RZ, RZ ;  /* 0x000000ff06027210 */ /* 0x000fc80007ffe1ff */
[----:B------:R-:W-:Y:S01]  /*1100*/  @!P1 SHF.R.U32.HI R8, RZ, R3, R8 ;  /* 0x00000003ff089219 */ /* 0x000fe20000011608 */
[----:B------:R-:W-:-:S03]  /*1110*/  IMAD R2, R9, R2, R5 ;  /* 0x0000000209027224 */ /* 0x000fc600078e0205 */
[----:B------:R-:W-:-:S05]  /*1120*/  @!P1 SEL R3, R7, R8, !P0 ;  /* 0x0000000807039207 */ /* 0x000fca0004000000 */
[--C-:B------:R-:W-:Y:S02]  /*1130*/  @!P1 IMAD.IADD R6, R6, 0x1, -R3.reuse ;  /* 0x0000000106069824 */ /* 0x100fe400078e0a03 */
[----:B------:R-:W-:Y:S01]  /*1140*/  @!P1 IMAD R3, R2, R11, R3 ;  /* 0x0000000b02039224 */ /* 0x000fe200078e0203 */
[----:B------:R-:W-:Y:S01]  /*1150*/  IADD3 R2, PT, PT, -R7, RZ, RZ ;  /* 0x000000ff07027210 */ /* 0x000fe20007ffe1ff */
[----:B------:R-:W-:Y:S02]  /*1160*/  @!P1 IMAD R5, R6, R9, R7 ;  /* 0x0000000906059224 */ /* 0x000fe400078e0207 */
[----:B------:R-:W-:Y:S02]  /*1170*/  @!P1 IMAD.MOV.U32 R7, RZ, RZ, R3 ;  /* 0x000000ffff079224 */ /* 0x000fe400078e0003 */
[----:B------:R-:W-:Y:S02]  /*1180*/  IMAD R2, R10, R2, R21 ;  /* 0x000000020a027224 */ /* 0x000fe400078e0215 */
[----:B------:R-:W-:-:S02]  /*1190*/  IMAD R20, R5, R4, R13 ;  /* 0x0000000405147224 */ /* 0x000fc400078e020d */
[----:B------:R-:W-:Y:S02]  /*11a0*/  IMAD R21, R7, R10, R2 ;  /* 0x0000000a07157224 */ /* 0x000fe400078e0202 */
.L_x_15:
[----:B------:R-:W1:Y:S01]  /*11b0*/  LDCU UR4, c[0x0][0xb30] ;  /* 0x00016600ff0477ac */ /* 0x000e620008000800 */
[----:B------:R-:W2:Y:S08]  /*11c0*/  S2UR UR37, SR_CgaCtaId ;  /* 0x00000000002579c3 */ /* 0x000eb00000008800 */
[----:B------:R-:W3:Y:S01]  /*11d0*/  LDC R72, c[0x0][0xb24] ;  /* 0x0002c900ff487b82 */ /* 0x000ee20000000800 */
[----:B-1----:R-:W-:-:S09]  /*11e0*/  UISETP.NE.AND UP1, UPT, UR4, 0x1, UPT ;  /* 0x000000010400788c */ /* 0x002fd2000bf25270 */
[----:B--2---:R-:W-:Y:S05]  /*11f0*/  BRA.U UP1, `(.L_x_16) ;  /* 0x0000000101407547 */ /* 0x004fea000b800000 */
[----:B------:R-:W1:Y:S08]  /*1200*/  LDC.64 R4, c[0x0][0xb10] ;  /* 0x0002c400ff047b82 */ /* 0x000e700000000a00 */
[----:B------:R-:W2:Y:S08]  /*1210*/  LDC.64 R2, c[0x0][0xb18] ;  /* 0x0002c600ff027b82 */ /* 0x000eb00000000a00 */
[----:B------:R-:W4:Y:S08]  /*1220*/  LDC R6, c[0x0][0xb20] ;  /* 0x0002c800ff067b82 */ /* 0x000f300000000800 */
[----:B------:R-:W3:Y:S01]  /*1230*/  LDC R8, c[0x0][0xb0c] ;  /* 0x0002c300ff087b82 */ /* 0x000ee20000000800 */
[----:B-1----:R-:W-:-:S05]  /*1240*/  IMAD.HI.U32 R4, R21, R4, RZ ;  /* 0x0000000415047227 */ /* 0x002fca00078e00ff */
[----:B------:R-:W-:Y:S01]  /*1250*/  SHF.R.U32.HI R4, RZ, R5, R4 ;  /* 0x00000005ff047219 */ /* 0x000fe20000011604 */
[----:B--2---:R-:W-:Y:S01]  /*1260*/  IMAD.HI.U32 R3, R20, R3, RZ ;  /* 0x0000000314037227 */ /* 0x004fe200078e00ff */
[----:B------:R-:W-:-:S04]  /*1270*/  ISETP.NE.AND P0, PT, R2, 0x1, PT ;  /* 0x000000010200780c */ /* 0x000fc80003f05270 */
[----:B----4-:R-:W-:-:S04]  /*1280*/  SHF.R.U32.HI R3, RZ, R6, R3 ;  /* 0x00000006ff037219 */ /* 0x010fc80000011603 */
[----:B------:R-:W-:Y:S02]  /*1290*/  SEL R3, R20, R3, !P0 ;  /* 0x0000000314037207 */ /* 0x000fe40004000000 */
[----:B---3--:R-:W-:-:S04]  /*12a0*/  ISETP.NE.AND P1, PT, R8, 0x1, PT ;  /* 0x000000010800780c */ /* 0x008fc80003f25270 */
[----:B------:R-:W-:-:S05]  /*12b0*/  SEL R4, R21, R4, !P1 ;  /* 0x0000000415047207 */ /* 0x000fca0004800000 */
[----:B------:R-:W-:Y:S02]  /*12c0*/  IMAD.IADD R5, R3, 0x1, -R4 ;  /* 0x0000000103057824 */ /* 0x000fe400078e0a04 */
[----:B------:R-:W-:Y:S02]  /*12d0*/  IMAD.IADD R3, R4, 0x1, -R3 ;  /* 0x0000000104037824 */ /* 0x000fe400078e0a03 */
[----:B------:R-:W-:Y:S02]  /*12e0*/  IMAD R21, R5, R8, R21 ;  /* 0x0000000805157224 */ /* 0x000fe400078e0215 */
[----:B------:R-:W-:-:S07]  /*12f0*/  IMAD R20, R3, R2, R20 ;  /* 0x0000000203147224 */ /* 0x000fce00078e0214 */
.L_x_16:
[----:B------:R-:W-:Y:S01]  /*1300*/  BAR.SYNC.DEFER_BLOCKING 0x0 ;  /* 0x0000000000007b1d */ /* 0x000fe20000010000 */
[----:B------:R-:W-:Y:S01]  /*1310*/  UISETP.NE.AND UP1, UPT, UR8, 0x2, UPT ;  /* 0x000000020800788c */ /* 0x000fe2000bf25270 */
[----:B------:R-:W-:Y:S02]  /*1320*/  ISETP.NE.OR P5, PT, R0, 0x2, !P5 ;  /* 0x000000020000780c */ /* 0x000fe40006fa5670 */
[----:B------:R-:W-:-:S06]  /*1330*/  LOP3.LUT R2, R189, 0x1f, RZ, 0xc0, !PT ;  /* 0x0000001fbd027812 */ /* 0x000fcc00078ec0ff */
[----:B------:R-:W-:Y:S05]  /*1340*/  BRA.U UP1, `(.L_x_17) ;  /* 0x0000001101307547 */ /* 0x000fea000b800000 */
[----:B------:R-:W1:Y:S01]  /*1350*/  LDCU UR13, c[0x0][0x38c] ;  /* 0x00007180ff0d77ac */ /* 0x000e620008000800 */
[----:B------:R-:W2:Y:S01]  /*1360*/  LDC R9, c[0x0][0x370] ;  /* 0x0000dc00ff097b82 */ /* 0x000ea20000000800 */
[----:B------:R-:W-:Y:S01]  /*1370*/  PLOP3.LUT P1, PT, PT, PT, UP2, 0x80, 0x8 ;  /* 0x000000000008781c */ /* 0x000fe20003f2f028 */
[----:B------:R-:W-:Y:S01]  /*1380*/  IMAD.MOV.U32 R15, RZ, RZ, 0x1 ;  /* 0x00000001ff0f7424 */ /* 0x000fe200078e00ff */
[----:B------:R-:W-:Y:S01]  /*1390*/  ISETP.EQ.OR P4, PT, R2, RZ, P5 ;  /* 0x000000ff0200720c */ /* 0x000fe20002f82670 */
[----:B------:R-:W-:Y:S01]  /*13a0*/  IMAD.MOV.U32 R14, RZ, RZ, RZ ;  /* 0x000000ffff0e7224 */ /* 0x000fe200078e00ff */
[----:B------:R-:W-:Y:S02]  /*13b0*/  PLOP3.LUT P1, PT, P1, PT, PT, 0x8, 0x80 ;  /* 0x000000000080781c */ /* 0x000fe40000f2e170 */
[----:B------:R-:W-:Y:S01]  /*13c0*/  CS2R R12, SRZ ;  /* 0x00000000000c7805 */ /* 0x000fe2000001ff00 */
[----:B------:R-:W-:Y:S01]  /*13d0*/  IMAD.MOV.U32 R10, RZ, RZ, 0x1 ;  /* 0x00000001ff0a7424 */ /* 0x000fe200078e00ff */
[----:B------:R-:W4:Y:S01]  /*13e0*/  LDC R0, c[0x0][0x374] ;  /* 0x0000dd00ff007b82 */ /* 0x000f220000000800 */
[----:B------:R-:W2:Y:S01]  /*13f0*/  LDCU.64 UR22, c[0x0][0x348] ;  /* 0x00006900ff1677ac */ /* 0x000ea20008000a00 */
[----:B------:R-:W-:Y:S01]  /*1400*/  UMOV UR6, URZ ;  /* 0x000000ff00067c82 */ /* 0x000fe20008000000 */
[----:B-1----:R-:W-:-:S04]  /*1410*/  UIADD3 UR5, UPT, UPT, UR13, 0x3f, URZ ;  /* 0x0000003f0d057890 */ /* 0x002fc8000fffe0ff */
[----:B------:R-:W-:-:S04]  /*1420*/  USHF.R.S32.HI UR4, URZ, 0x1f, UR5 ;  /* 0x0000001fff047899 */ /* 0x000fc80008011405 */
[----:B------:R-:W-:-:S04]  /*1430*/  ULEA.HI UR4, UR4, UR5, URZ, 0x6 ;  /* 0x0000000504047291 */ /* 0x000fc8000f8f30ff */
[----:B------:R-:W-:Y:S02]  /*1440*/  USHF.R.S32.HI UR15, URZ, 0x6, UR4 ;  /* 0x00000006ff0f7899 */ /* 0x000fe40008011404 */
[----:B------:R-:W-:Y:S02]  /*1450*/  UIADD3 UR4, UPT, UPT, UR13, -0x1, URZ ;  /* 0xffffffff0d047890 */ /* 0x000fe4000fffe0ff */
[----:B------:R-:W-:Y:S02]  /*1460*/  UISETP.LT.U32.AND UP0, UPT, UR15, 0x3, UPT ;  /* 0x000000030f00788c */ /* 0x000fe4000bf01070 */
[----:B------:R-:W-:Y:S02]  /*1470*/  UISETP.GE.U32.AND UP1, UPT, UR4, -0x7f, UPT ;  /* 0xffffff810400788c */ /* 0x000fe4000bf26070 */
[----:B------:R-:W-:Y:S02]  /*1480*/  USEL UR14, UR15, 0x3, UP0 ;  /* 0x000000030f0e7887 */ /* 0x000fe40008000000 */
[----:B------:R-:W-:-:S02]  /*1490*/  UIADD3 UR13, UPT, UPT, UR13, 0x7e, URZ ;  /* 0x0000007e0d0d7890 */ /* 0x000fc4000fffe0ff */
[----:B------:R-:W-:Y:S02]  /*14a0*/  UIADD3 UR5, UPT, UPT, UR14, -0x1, URZ ;  /* 0xffffffff0e057890 */ /* 0x000fe4000fffe0ff */
[----:B------:R-:W-:-:S03]  /*14b0*/  UIADD3 UR7, UPT, UPT, UR15, -UR14, URZ ;  /* 0x8000000e0f077290 */ /* 0x000fc6000fffe0ff */
[----:B------:R-:W-:-:S04]  /*14c0*/  @UP1 UIADD3 UR5, UPT, UPT, UR14, URZ, URZ ;  /* 0x000000ff0e051290 */ /* 0x000fc8000fffe0ff */
[----:B--2---:R-:W-:-:S12]  /*14d0*/  UIADD3 UR5, UPT, UPT, UR5, 0x1, URZ ;  /* 0x0000000105057890 */ /* 0x004fd8000fffe0ff */
.L_x_35:
[----:B------:R-:W-:Y:S01]  /*14e0*/  UISETP.NE.AND UP0, UPT, UR37, URZ, UPT ;  /* 0x000000ff2500728c */ /* 0x000fe2000bf05270 */
[----:B------:R-:W1:Y:S08]  /*14f0*/  S2UR UR37, SR_CgaCtaId ;  /* 0x00000000002579c3 */ /* 0x000e700000008800 */
[----:B------:R-:W-:Y:S05]  /*1500*/  BRA.U UP0, `(.L_x_18) ;  /* 0x0000000100347547 */ /* 0x000fea000b800000 */
[----:B------:R-:W2:Y:S01]  /*1510*/  S2R R2, SR_CgaCtaId ;  /* 0x0000000000027919 */ /* 0x000ea20000008800 */
[----:B------:R-:W-:-:S04]  /*1520*/  MOV R3, 0x400 ;  /* 0x0000040000037802 */ /* 0x000fc80000000f00 */
[----:B--2---:R-:W-:Y:S02]  /*1530*/  LEA R3, R2, R3, 0x18 ;  /* 0x0000000302037211 */ /* 0x004fe400078ec0ff */
[----:B------:R-:W-:-:S03]  /*1540*/  SHF.L.U32 R2, R10, 0x1f, RZ ;  /* 0x0000001f0a027819 */ /* 0x000fc600000006ff */
[----:B------:R-:W-:-:S04]  /*1550*/  IMAD R3, R12, 0x8, R3 ;  /* 0x000000080c037824 */ /* 0x000fc800078e0203 */
[----:B------:R-:W2:Y:S02]  /*1560*/  SYNCS.PHASECHK.TRANS64.TRYWAIT P0, [R3+URZ+0xd0], R2 ;  /* 0x0000d002030075a7 */ /* 0x000ea400080011ff */
[----:B--2---:R-:W-:Y:S05]  /*1570*/  @!P0 BRA `(.L_x_19) ;  /* 0x0000006800b88947 */ /* 0x004fea0003800000 */
.L_x_105:
[----:B------:R-:W-:Y:S01]  /*1580*/  VIADD R12, R12, 0x1 ;  /* 0x000000010c0c7836 */ /* 0x000fe20000000000 */
[----:B------:R2:W-:Y:S04]  /*1590*/  SYNCS.ARRIVE.TRANS64.A1T0 RZ, [R3+URZ+0xc0], RZ ;  /* 0x0000c0ff03ff79a7 */ /* 0x0005e800081000ff */
[----:B------:R-:W-:-:S04]  /*15a0*/  ISETP.NE.AND P0, PT, R12, 0x2, PT ;  /* 0x000000020c00780c */ /* 0x000fc80003f05270 */
[----:B------:R-:W-:Y:S02]  /*15b0*/  SEL R12, R12, RZ, P0 ;  /* 0x000000ff0c0c7207 */ /* 0x000fe40000000000 */
[----:B--2---:R-:W-:-:S04]  /*15c0*/  SEL R3, RZ, 0x1, P0 ;  /* 0x00000001ff037807 */ /* 0x004fc80000000000 */
[----:B------:R-:W-:-:S07]  /*15d0*/  LOP3.LUT R10, R10, R3, RZ, 0x3c, !PT ;  /* 0x000000030a0a7212 */ /* 0x000fce00078e3cff */
.L_x_18:
[----:B------:R-:W-:Y:S01]  /*15e0*/  UMOV UR4, 0x400 ;  /* 0x0000040000047882 */ /* 0x000fe20000000000 */
[----:B------:R-:W-:Y:S01]  /*15f0*/  SHF.L.U32 R2, R15, 0x1f, RZ ;  /* 0x0000001f0f027819 */ /* 0x000fe200000006ff */
[----:B-1----:R-:W-:Y:S01]  /*1600*/  ULEA UR4, UR37, UR4, 0x18 ;  /* 0x0000000425047291 */ /* 0x002fe2000f8ec0ff */
[----:B------:R-:W-:Y:S01]  /*1610*/  R2UR UR35, R21 ;  /* 0x00000000152372ca */ /* 0x000fe200000e0000 */
[----:B------:R-:W-:Y:S01]  /*1620*/  UISETP.GE.U32.AND UP0, UPT, UR13, 0x7f, UPT ;  /* 0x0000007f0d00788c */ /* 0x000fe2000bf06070 */
[----:B------:R-:W-:Y:S01]  /*1630*/  R2UR UR11, R20 ;  /* 0x00000000140b72ca */ /* 0x000fe200000e0000 */
[----:B------:R-:W-:Y:S01]  /*1640*/  ULEA UR8, UR6, UR4, 0x3 ;  /* 0x0000000406087291 */ /* 0x000fe2000f8e18ff */
[----:B------:R-:W-:-:S08]  /*1650*/  UMOV UR24, URZ ;  /* 0x000000ff00187c82 */ /* 0x000fd00008000000 */
[----:B------:R1:W2:Y:S01]  /*1660*/  SYNCS.PHASECHK.TRANS64.TRYWAIT P0, [UR8+0x18], R2 ;  /* 0x00001802ff0075a7 */ /* 0x0002a20008001108 */
[----:B------:R-:W-:Y:S02]  /*1670*/  USHF.L.U32 UR35, UR35, 0x7, URZ ;  /* 0x0000000723237899 */ /* 0x000fe400080006ff */
[----:B------:R-:W-:Y:S01]  /*1680*/  USHF.L.U32 UR11, UR11, 0x7, URZ ;  /* 0x000000070b0b7899 */ /* 0x000fe200080006ff */
[----:B------:R-:W-:Y:S11]  /*1690*/  BRA.U !UP0, `(.L_x_20) ;  /* 0x0000000108a47547 */ /* 0x000ff6000b800000 */
[----:B------:R-:W-:Y:S01]  /*16a0*/  UMOV UR16, URZ ;  /* 0x000000ff00107c82 */ /* 0x000fe20008000000 */
[----:B------:R-:W-:-:S05]  /*16b0*/  UMOV UR17, UR6 ;  /* 0x0000000600117c82 */ /* 0x000fca0008000000 */
.L_x_25:
[----:B-1----:R-:W-:Y:S01]  /*16c0*/  ULEA UR33, UR17, UR4, 0x3 ;  /* 0x0000000411217291 */ /* 0x002fe2000f8e18ff */
[----:B--2---:R-:W-:Y:S01]  /*16d0*/  @!P5 MOV R3, 0x4000 ;  /* 0x000040000003d802 */ /* 0x004fe20000000f00 */
[----:B--2---:R-:W-:Y:S10]  /*16e0*/  @P0 BRA `(.L_x_21) ;  /* 0x00000000000c0947 */ /* 0x004ff40003800000 */
[----:B------:R-:W-:-:S04]  /*16f0*/  SHF.L.U32 R5, R15, 0x1f, RZ ;  /* 0x0000001f0f057819 */ /* 0x000fc800000006ff */
[----:B------:R-:W2:Y:S02]  /*1700*/  SYNCS.PHASECHK.TRANS64.TRYWAIT P0, [UR33+0x18], R5 ;  /* 0x00001805ff0075a7 */ /* 0x000ea40008001121 */
[----:B--2---:R-:W-:Y:S05]  /*1710*/  @!P0 BRA `(.L_x_22) ;  /* 0x0000006800648947 */ /* 0x004fea0003800000 */
.L_x_21:
[----:B------:R2:W-:Y:S01]  /*1720*/  @!P5 SYNCS.ARRIVE.TRANS64 RZ, [UR33], R3 ;  /* 0x00000003ffffd9a7 */ /* 0x0005e20008000021 */
[----:B------:R-:W-:Y:S04]  /*1730*/  BSSY.RECONVERGENT B0, `(.L_x_23) ;  /* 0x0000003000007945 */ /* 0x000fe80003800200 */
[----:B------:R-:W-:Y:S05]  /*1740*/  @P4 BRA `(.L_x_24) ;  /* 0x0000000000044947 */ /* 0x000fea0003800000 */
[----:B------:R-:W-:Y:S05]  /*1750*/  BPT.TRAP 0x1 ;  /* 0x000000040000795c */ /* 0x000fea0000300000 */
.L_x_24:
[----:B------:R-:W-:Y:S05]  /*1760*/  BSYNC.RECONVERGENT B0 ;  /* 0x0000000000007941 */ /* 0x000fea0003800200 */
.L_x_23:
[----:B------:R-:W-:Y:S02]  /*1770*/  UIADD3 UR6, UPT, UPT, UR17, 0x1, URZ ;  /* 0x0000000111067890 */ /* 0x000fe4000fffe0ff */
[----:B------:R-:W-:Y:S02]  /*1780*/  UIADD3 UR26, UP1, UPT, UR22, 0x80, URZ ;  /* 0x00000080161a7890 */ /* 0x000fe4000ff3e0ff */
[----:B------:R-:W-:Y:S02]  /*1790*/  UISETP.NE.AND UP0, UPT, UR6, 0x3, UPT ;  /* 0x000000030600788c */ /* 0x000fe4000bf05270 */
[----:B------:R-:W-:Y:S02]  /*17a0*/  USHF.L.U32 UR34, UR16, 0x6, URZ ;  /* 0x0000000610227899 */ /* 0x000fe400080006ff */
[----:B------:R-:W-:Y:S02]  /*17b0*/  USEL UR9, URZ, 0x1, UP0 ;  /* 0x00000001ff097887 */ /* 0x000fe40008000000 */
[----:B------:R-:W-:-:S02]  /*17c0*/  USEL UR6, UR6, URZ, UP0 ;  /* 0x000000ff06067287 */ /* 0x000fc40008000000 */
[----:B------:R-:W-:Y:S02]  /*17d0*/  UIADD3 UR20, UP0, UPT, UR22, 0x180, URZ ;  /* 0x0000018016147890 */ /* 0x000fe4000ff1e0ff */
[----:B------:R-:W-:Y:S01]  /*17e0*/  ULEA UR8, UR6, UR4, 0x3 ;  /* 0x0000000406087291 */ /* 0x000fe2000f8e18ff */
[----:B------:R-:W-:Y:S01]  /*17f0*/  LOP3.LUT R15, R15, UR9, RZ, 0x3c, !PT ;  /* 0x000000090f0f7c12 */ /* 0x000fe2000f8e3cff */
[----:B------:R-:W-:Y:S02]  /*1800*/  UIADD3.X UR27, UPT, UPT, URZ, UR23, URZ, UP1, !UPT ;  /* 0x00000017ff1b7290 */ /* 0x000fe40008ffe4ff */
[----:B------:R-:W-:Y:S01]  /*1810*/  UIADD3.X UR21, UPT, UPT, URZ, UR23, URZ, UP0, !UPT ;  /* 0x00000017ff157290 */ /* 0x000fe200087fe4ff */
[----:B-1----:R-:W-:Y:S01]  /*1820*/  SHF.L.U32 R2, R15, 0x1f, RZ ;  /* 0x0000001f0f027819 */ /* 0x002fe200000006ff */
[----:B------:R-:W-:Y:S01]  /*1830*/  UMOV UR18, 0x0 ;  /* 0x0000000000127882 */ /* 0x000fe20000000000 */
[----:B------:R-:W-:Y:S01]  /*1840*/  UMOV UR19, 0x10000000 ;  /* 0x1000000000137882 */ /* 0x000fe20000000000 */
[----:B------:R-:W-:Y:S01]  /*1850*/  UMOV UR12, UR36 ;  /* 0x00000024000c7c82 */ /* 0x000fe20008000000 */
[----:B------:R1:W1:Y:S01]  /*1860*/  SYNCS.PHASECHK.TRANS64.TRYWAIT P0, [UR8+0x18], R2 ;  /* 0x00001802ff0075a7 */ /* 0x0002620008001108 */
[----:B------:R-:W-:Y:S01]  /*1870*/  ULEA UR8, UR17, UR4, 0xd ;  /* 0x0000000411087291 */ /* 0x000fe2000f8e68ff */
[----:B------:R-:W-:Y:S01]  /*1880*/  UMOV UR9, UR33 ;  /* 0x0000002100097c82 */ /* 0x000fe20008000000 */
[----:B------:R-:W-:-:S02]  /*1890*/  UMOV UR10, UR34 ;  /* 0x00000022000a7c82 */ /* 0x000fc40008000000 */
[----:B------:R-:W-:Y:S02]  /*18a0*/  UIADD3 UR32, UPT, UPT, UR8, 0x8400, URZ ;  /* 0x0000840008207890 */ /* 0x000fe4000fffe0ff */
[----:B------:R-:W-:Y:S02]  /*18b0*/  UIADD3 UR8, UPT, UPT, UR8, 0xe400, URZ ;  /* 0x0000e40008087890 */ /* 0x000fe4000fffe0ff */
[----:B------:R-:W-:Y:S01]  /*18c0*/  UIADD3 UR16, UPT, UPT, UR16, 0x1, URZ ;  /* 0x0000000110107890 */ /* 0x000fe2000fffe0ff */
[----:B------:R-:W-:Y:S01]  /*18d0*/  UMOV UR24, UR5 ;  /* 0x0000000500187c82 */ /* 0x000fe20008000000 */
[----:B------:R-:W-:Y:S02]  /*18e0*/  UMOV UR17, UR6 ;  /* 0x0000000600117c82 */ /* 0x000fe40008000000 */
[----:B------:R-:W-:Y:S01]  /*18f0*/  UISETP.NE.AND UP0, UPT, UR16, UR5, UPT ;  /* 0x000000051000728c */ /* 0x000fe2000bf05270 */
[----:B------:R1:W-:Y:S02]  /*1900*/  UTMALDG.3D [UR32], [UR26], desc[UR18] ;  /* 0x000012201a0075b4 */ /* 0x0003e40008011000 */
[----:B------:R1:W-:Y:S06]  /*1910*/  UTMALDG.3D [UR8], [UR20], desc[UR18] ;  /* 0x00001208140075b4 */ /* 0x0003ec0008011000 */
[----:B------:R-:W-:Y:S05]  /*1920*/  BRA.U UP0, `(.L_x_25) ;  /* 0xfffffffd00647547 */ /* 0x000fea000b83ffff */
.L_x_20:
[----:B-1----:R-:W-:Y:S01]  /*1930*/  ULEA UR8, UR6, UR4, 0x3 ;  /* 0x0000000406087291 */ /* 0x002fe2000f8e18ff */
[----:B------:R-:W-:Y:S01]  /*1940*/  SHF.L.U32 R2, R15, 0x1f, RZ ;  /* 0x0000001f0f027819 */ /* 0x000fe200000006ff */
[----:B------:R-:W-:Y:S01]  /*1950*/  @!P1 SYNCS.ARRIVE.TRANS64.A1T0 RZ, [UR4+0x58], RZ ;  /* 0x000058ffffff99a7 */ /* 0x000fe20008100004 */
[----:B------:R-:W-:-:S06]  /*1960*/  UISETP.GT.AND UP0, UPT, UR15, UR14, UPT ;  /* 0x0000000e0f00728c */ /* 0x000fcc000bf04270 */
[----:B--2---:R1:W2:Y:S03]  /*1970*/  SYNCS.PHASECHK.TRANS64.TRYWAIT P0, [UR8+0x18], R2 ;  /* 0x00001802ff0075a7 */ /* 0x0042a60008001108 */
[----:B------:R-:W-:Y:S05]  /*1980*/  BRA.U !UP0, `(.L_x_26) ;  /* 0x0000000108a87547 */ /* 0x000fea000b800000 */
[----:B------:R-:W-:Y:S01]  /*1990*/  UIADD3 UR21, UPT, UPT, UR7, UR24, URZ ;  /* 0x0000001807157290 */ /* 0x000fe2000fffe0ff */
[----:B------:R-:W-:-:S11]  /*19a0*/  UMOV UR25, UR6 ;  /* 0x0000000600197c82 */ /* 0x000fd60008000000 */
.L_x_31:
[----:B-1----:R-:W-:Y:S01]  /*19b0*/  ULEA UR17, UR25, UR4, 0x3 ;  /* 0x0000000419117291 */ /* 0x002fe2000f8e18ff */
[----:B--2---:R-:W-:Y:S01]  /*19c0*/  @!P5 MOV R3, 0x4000 ;  /* 0x000040000003d802 */ /* 0x004fe20000000f00 */
[----:B--2---:R-:W-:Y:S10]  /*19d0*/  @P0 BRA `(.L_x_27) ;  /* 0x00000000000c0947 */ /* 0x004ff40003800000 */
[----:B------:R-:W-:-:S04]  /*19e0*/  SHF.L.U32 R5, R15, 0x1f, RZ ;  /* 0x0000001f0f057819 */ /* 0x000fc800000006ff */
[----:B------:R-:W2:Y:S02]  /*19f0*/  SYNCS.PHASECHK.TRANS64.TRYWAIT P0, [UR17+0x18], R5 ;  /* 0x00001805ff0075a7 */ /* 0x000ea40008001111 */
[----:B--2---:R-:W-:Y:S05]  /*1a00*/  @!P0 BRA `(.L_x_28) ;  /* 0x0000006400c08947 */ /* 0x004fea0003800000 */
.L_x_27:
[----:B------:R2:W-:Y:S01]  /*1a10*/  @!P5 SYNCS.ARRIVE.TRANS64 RZ, [UR17], R3 ;  /* 0x00000003ffffd9a7 */ /* 0x0005e20008000011 */
[----:B------:R-:W-:Y:S04]  /*1a20*/  BSSY.RECONVERGENT B0, `(.L_x_29) ;  /* 0x0000003000007945 */ /* 0x000fe80003800200 */
[----:B------:R-:W-:Y:S05]  /*1a30*/  @P4 BRA `(.L_x_30) ;  /* 0x0000000000044947 */ /* 0x000fea0003800000 */
[----:B------:R-:W-:Y:S05]  /*1a40*/  BPT.TRAP 0x1 ;  /* 0x000000040000795c */ /* 0x000fea0000300000 */
.L_x_30:
[----:B------:R-:W-:Y:S05]  /*1a50*/  BSYNC.RECONVERGENT B0 ;  /* 0x0000000000007941 */ /* 0x000fea0003800200 */
.L_x_29:
        /* <DEDUP_REMOVED lines=20> */
[----:B------:R-:W-:Y:S01]  /*1ba0*/  UIADD3 UR8, UPT, UPT, UR8, 0xe400, URZ ;  /* 0x0000e40008087890 */ /* 0x000fe2000fffe0ff */
[----:B------:R-:W-:Y:S01]  /*1bb0*/  UMOV UR9, UR17 ;  /* 0x0000001100097c82 */ /* 0x000fe20008000000 */
[----:B------:R-:W-:Y:S01]  /*1bc0*/  UMOV UR10, UR18 ;  /* 0x00000012000a7c82 */ /* 0x000fe20008000000 */
[----:B------:R-:W-:Y:S01]  /*1bd0*/  UIADD3 UR24, UPT, UPT, UR24, 0x1, URZ ;  /* 0x0000000118187890 */ /* 0x000fe2000fffe0ff */
[----:B------:R-:W-:-:S03]  /*1be0*/  UMOV UR25, UR6 ;  /* 0x0000000600197c82 */ /* 0x000fc60008000000 */
[----:B------:R1:W-:Y:S01]  /*1bf0*/  UTMALDG.3D [UR16], [UR30], desc[UR26] ;  /* 0x00001a101e0075b4 */ /* 0x0003e20008011000 */
[----:B------:R-:W-:Y:S01]  /*1c00*/  UISETP.NE.AND UP0, UPT, UR24, UR21, UPT ;  /* 0x000000151800728c */ /* 0x000fe2000bf05270 */
[----:B------:R1:W-:Y:S08]  /*1c10*/  UTMALDG.3D [UR8], [UR28], desc[UR26] ;  /* 0x00001a081c0075b4 */ /* 0x0003f00008011000 */
[----:B------:R-:W-:Y:S05]  /*1c20*/  BRA.U UP0, `(.L_x_31) ;  /* 0xfffffffd00607547 */ /* 0x000fea000b83ffff */
.L_x_26:
[C---:B-1----:R-:W-:Y:S01]  /*1c30*/  LEA R2, R14.reuse, UR4, 0x3 ;  /* 0x000000040e027c11 */ /* 0x042fe2000f8e18ff */
[----:B------:R-:W-:Y:S01]  /*1c40*/  NOP ;  /* 0x0000000000007918 */ /* 0x000fe20000000000 */
[----:B--2---:R-:W-:Y:S02]  /*1c50*/  SHF.L.U32 R3, R13, 0x1f, RZ ;  /* 0x0000001f0d037819 */ /* 0x004fe400000006ff */
[----:B------:R-:W-:Y:S02]  /*1c60*/  LEA R4, R14, UR4, 0x4 ;  /* 0x000000040e047c11 */ /* 0x000fe4000f8e20ff */
[----:B------:R-:W1:Y:S02]  /*1c70*/  SYNCS.PHASECHK.TRANS64.TRYWAIT P0, [R2+URZ+0x60], R3 ;  /* 0x00006003020075a7 */ /* 0x000e6400080011ff */
[----:B-1----:R-:W-:Y:S05]  /*1c80*/  @!P0 BRA `(.L_x_32) ;  /* 0x0000006400388947 */ /* 0x002fea0003800000 */
.L_x_108:
[----:B------:R-:W2:Y:S01]  /*1c90*/  LDS.128 R4, [R4+0xf0] ;  /* 0x0000f00004047984 */ /* 0x000ea20000000c00 */
[----:B---3--:R-:W-:Y:S01]  /*1ca0*/  ISETP.GE.AND P0, PT, R72, 0x1, PT ;  /* 0x000000014800780c */ /* 0x008fe20003f06270 */
[----:B-1----:R-:W-:Y:S01]  /*1cb0*/  VIADD R2, R2, 0x70 ;  /* 0x0000007002027836 */ /* 0x002fe20000000000 */
[----:B------:R-:W-:Y:S01]  /*1cc0*/  @!PT LDS RZ, [RZ] ;  /* 0x00000000fffff984 */ /* 0x000fe20000000800 */
[----:B------:R-:W-:Y:S01]  /*1cd0*/  @!PT LDS RZ, [RZ] ;  /* 0x00000000fffff984 */ /* 0x000fe20000000800 */
[----:B------:R-:W-:Y:S01]  /*1ce0*/  @!PT LDS RZ, [RZ] ;  /* 0x00000000fffff984 */ /* 0x000fe20000000800 */
[----:B------:R-:W-:Y:S01]  /*1cf0*/  @!PT LDS RZ, [RZ] ;  /* 0x00000000fffff984 */ /* 0x000fe20000000800 */
[----:B------:R1:W-:Y:S06]  /*1d00*/  MEMBAR.ALL.CTA ;  /* 0x0000000000007992 */ /* 0x0003ec0000008000 */
[----:B-1----:R-:W1:Y:S01]  /*1d10*/  FENCE.VIEW.ASYNC.S ;  /* 0x00000000000073c6 */ /* 0x002e620000000000 */
[----:B------:R-:W-:-:S04]  /*1d20*/  PRMT R2, RZ, 0x654, R2 ;  /* 0x00000654ff027816 */ /* 0x000fc80000000002 */
[----:B-1----:R1:W-:Y:S01]  /*1d30*/  SYNCS.ARRIVE.TRANS64.RED.A1T0 RZ, [R2+URZ], RZ ;  /* 0x000000ff02ff79a7 */ /* 0x0023e200081004ff */
[----:B--2---:R-:W-:-:S13]  /*1d40*/  LOP3.LUT P2, RZ, R6, 0x1, RZ, 0xc0, !PT ;  /* 0x0000000106ff7812 */ /* 0x004fda000784c0ff */
[----:B------:R-:W-:Y:S01]  /*1d50*/  @P2 SHF.R.U32.HI R3, RZ, 0x10, R5 ;  /* 0x00000010ff032819 */ /* 0x000fe20000011605 */
[----:B------:R-:W-:Y:S01]  /*1d60*/  VOTEU.ANY UP0, P2 ;  /* 0x0000000000ff7886 */ /* 0x000fe20001000100 */
[----:B------:R-:W-:Y:S02]  /*1d70*/  @P2 MOV R11, R4 ;  /* 0x00000004000b2202 */ /* 0x000fe40000000f00 */
[----:B------:R-:W-:Y:S02]  /*1d80*/  @P2 R2UR.BROADCAST UR8, R3 ;  /* 0x00000000030822ca */ /* 0x000fe400008e0000 */
[----:B------:R-:W-:-:S11]  /*1d90*/  @P2 LOP3.LUT R8, R5, 0xffff, RZ, 0xc0, !PT ;  /* 0x0000ffff05082812 */ /* 0x000fd600078ec0ff */
[----:B------:R-:W-:Y:S01]  /*1da0*/  @UP0 UMOV UR36, UR8 ;  /* 0x0000000800240c82 */ /* 0x000fe20008000000 */
[----:B-1----:R-:W-:Y:S05]  /*1db0*/  @!P0 BRA `(.L_x_33) ;  /* 0x0000000000b88947 */ /* 0x002fea0003800000 */
[----:B------:R-:W4:Y:S01]  /*1dc0*/  LDC.64 R4, c[0x0][0xb18] ;  /* 0x0002c600ff047b82 */ /* 0x000f220000000a00 */
[----:B------:R-:W-:-:S07]  /*1dd0*/  ISETP.NE.AND P3, PT, R72, 0x1, PT ;  /* 0x000000014800780c */ /* 0x000fce0003f65270 */
[----:B------:R-:W1:Y:S08]  /*1de0*/  LDC.64 R6, c[0x0][0xb10] ;  /* 0x0002c400ff067b82 */ /* 0x000e700000000a00 */
[----:B------:R-:W2:Y:S08]  /*1df0*/  LDC R16, c[0x0][0xb20] ;  /* 0x0002c800ff107b82 */ /* 0x000eb00000000800 */
[----:B------:R-:W3:Y:S01]  /*1e00*/  LDC R18, c[0x0][0xb0c] ;  /* 0x0002c300ff127b82 */ /* 0x000ee20000000800 */
[----:B----4-:R-:W-:Y:S01]  /*1e10*/  IMAD.HI.U32 R17, R0, R5, RZ ;  /* 0x0000000500117227 */ /* 0x010fe200078e00ff */
[----:B------:R-:W-:-:S03]  /*1e20*/  ISETP.NE.AND P0, PT, R4, 0x1, PT ;  /* 0x000000010400780c */ /* 0x000fc60003f05270 */
[----:B------:R-:W-:-:S03]  /*1e30*/  IMAD.HI.U32 R5, R8, R5, RZ ;  /* 0x0000000508057227 */ /* 0x000fc600078e00ff */
[----:B------:R-:W4:Y:S01]  /*1e40*/  LDC.64 R2, c[0x0][0xb28] ;  /* 0x0002ca00ff027b82 */ /* 0x000f220000000a00 */
[----:B-1----:R-:W-:-:S04]  /*1e50*/  IMAD.HI.U32 R20, R9, R6, RZ ;  /* 0x0000000609147227 */ /* 0x002fc800078e00ff */
[----:B------:R-:W-:Y:S01]  /*1e60*/  IMAD.HI.U32 R22, R11, R6, RZ ;  /* 0x000000060b167227 */ /* 0x000fe200078e00ff */
[----:B------:R-:W-:Y:S02]  /*1e70*/  SHF.R.U32.HI R20, RZ, R7, R20 ;  /* 0x00000007ff147219 */ /* 0x000fe40000011614 */
[-C--:B--2---:R-:W-:Y:S02]  /*1e80*/  SHF.R.U32.HI R17, RZ, R16.reuse, R17 ;  /* 0x00000010ff117219 */ /* 0x084fe40000011611 */
[----:B------:R-:W-:Y:S02]  /*1e90*/  SHF.R.U32.HI R5, RZ, R16, R5 ;  /* 0x00000010ff057219 */ /* 0x000fe40000011605 */
[----:B------:R-:W-:Y:S02]  /*1ea0*/  SEL R17, R0, R17, !P0 ;  /* 0x0000001100117207 */ /* 0x000fe40004000000 */
[----:B------:R-:W-:Y:S02]  /*1eb0*/  SHF.R.U32.HI R22, RZ, R7, R22 ;  /* 0x00000007ff167219 */ /* 0x000fe40000011616 */
[----:B---3--:R-:W-:-:S02]  /*1ec0*/  ISETP.NE.AND P1, PT, R18, 0x1, PT ;  /* 0x000000011200780c */ /* 0x008fc40003f25270 */
[----:B------:R-:W-:Y:S02]  /*1ed0*/  SEL R5, R8, R5, !P0 ;  /* 0x0000000508057207 */ /* 0x000fe40004000000 */
[----:B------:R-:W-:Y:S02]  /*1ee0*/  SEL R19, R9, R20, !P1 ;  /* 0x0000001409137207 */ /* 0x000fe40004800000 */
[----:B------:R-:W-:Y:S01]  /*1ef0*/  SEL R7, R11, R22, !P1 ;  /* 0x000000160b077207 */ /* 0x000fe20004800000 */
[----:B----4-:R-:W-:-:S04]  /*1f00*/  IMAD.HI.U32 R20, R17, R2, RZ ;  /* 0x0000000211147227 */ /* 0x010fc800078e00ff */
[----:B------:R-:W-:Y:S01]  /*1f10*/  IMAD.HI.U32 R6, R19, R2, RZ ;  /* 0x0000000213067227 */ /* 0x000fe200078e00ff */
[----:B------:R-:W-:-:S04]  /*1f20*/  @P3 SHF.R.U32.HI R17, RZ, R3, R20 ;  /* 0x00000003ff113219 */ /* 0x000fc80000011614 */
[----:B------:R-:W-:Y:S01]  /*1f30*/  @P3 SHF.R.U32.HI R19, RZ, R3, R6 ;  /* 0x00000003ff133219 */ /* 0x000fe20000011606 */
[----:B------:R-:W-:-:S04]  /*1f40*/  IMAD R17, R72, R17, RZ ;  /* 0x0000001148117224 */ /* 0x000fc800078e02ff */
[----:B------:R-:W-:Y:S01]  /*1f50*/  IMAD R6, R72, R19, RZ ;  /* 0x0000001348067224 */ /* 0x000fe200078e02ff */
[C---:B------:R-:W-:Y:S02]  /*1f60*/  ISETP.GE.AND P0, PT, R5.reuse, R17, PT ;  /* 0x000000110500720c */ /* 0x040fe40003f06270 */
[----:B------:R-:W-:Y:S02]  /*1f70*/  IADD3 R17, PT, PT, -R5, RZ, RZ ;  /* 0x000000ff05117210 */ /* 0x000fe40007ffe1ff */
[----:B------:R-:W-:Y:S01]  /*1f80*/  ISETP.GE.OR P0, PT, R7, R6, P0 ;  /* 0x000000060700720c */ /* 0x000fe20000706670 */
[----:B------:R-:W-:-:S04]  /*1f90*/  IMAD.HI.U32 R6, R5, R2, RZ ;  /* 0x0000000205067227 */ /* 0x000fc800078e00ff */
[----:B------:R-:W-:Y:S01]  /*1fa0*/  IMAD R8, R4, R17, R8 ;  /* 0x0000001104087224 */ /* 0x000fe200078e0208 */
[----:B------:R-:W-:-:S04]  /*1fb0*/  SHF.R.U32.HI R6, RZ, R3, R6 ;  /* 0x00000003ff067219 */ /* 0x000fc80000011606 */
[----:B------:R-:W-:-:S03]  /*1fc0*/  SEL R6, R5, R6, !P3 ;  /* 0x0000000605067207 */ /* 0x000fc60005800000 */
[----:B------:R-:W-:-:S04]  /*1fd0*/  @!P0 IMAD.HI.U32 R16, R7, R2, RZ ;  /* 0x0000000207108227 */ /* 0x000fc800078e00ff */
[----:B------:R-:W-:Y:S01]  /*1fe0*/  IMAD.MOV R2, RZ, RZ, -R6 ;  /* 0x000000ffff027224 */ /* 0x000fe200078e0a06 */
[----:B------:R-:W-:-:S03]  /*1ff0*/  @!P0 SHF.R.U32.HI R16, RZ, R3, R16 ;  /* 0x00000003ff108219 */ /* 0x000fc60000011610 */
[----:B------:R-:W-:Y:S01]  /*2000*/  IMAD R2, R72, R2, R5 ;  /* 0x0000000248027224 */ /* 0x000fe200078e0205 */
        /* <DEDUP_REMOVED lines=9> */
.L_x_33:
[----:B------:R-:W1:Y:S02]  /*20a0*/  LDCU UR8, c[0x0][0xb30] ;  /* 0x00016600ff0877ac */ /* 0x000e640008000800 */
[----:B-1----:R-:W-:-:S09]  /*20b0*/  UISETP.NE.AND UP0, UPT, UR8, 0x1, UPT ;  /* 0x000000010800788c */ /* 0x002fd2000bf05270 */
[----:B------:R-:W-:Y:S05]  /*20c0*/  BRA.U UP0, `(.L_x_34) ;  /* 0x0000000100407547 */ /* 0x000fea000b800000 */
[----:B------:R-:W1:Y:S08]  /*20d0*/  LDC.64 R4, c[0x0][0xb10] ;  /* 0x0002c400ff047b82 */ /* 0x000e700000000a00 */
[----:B------:R-:W2:Y:S08]  /*20e0*/  LDC.64 R2, c[0x0][0xb18] ;  /* 0x0002c600ff027b82 */ /* 0x000eb00000000a00 */
[----:B------:R-:W3:Y:S08]  /*20f0*/  LDC R6, c[0x0][0xb20] ;  /* 0x0002c800ff067b82 */ /* 0x000ef00000000800 */
[----:B------:R-:W4:Y:S01]  /*2100*/  LDC R16, c[0x0][0xb0c] ;  /* 0x0002c300ff107b82 */ /* 0x000f220000000800 */
[----:B-1----:R-:W-:-:S05]  /*2110*/  IMAD.HI.U32 R4, R11, R4, RZ ;  /* 0x000000040b047227 */ /* 0x002fca00078e00ff */
[----:B------:R-:W-:Y:S01]  /*2120*/  SHF.R.U32.HI R4, RZ, R5, R4 ;  /* 0x00000005ff047219 */ /* 0x000fe20000011604 */
[----:B--2---:R-:W-:Y:S01]  /*2130*/  IMAD.HI.U32 R3, R8, R3, RZ ;  /* 0x0000000308037227 */ /* 0x004fe200078e00ff */
[----:B------:R-:W-:-:S04]  /*2140*/  ISETP.NE.AND P0, PT, R2, 0x1, PT ;  /* 0x000000010200780c */ /* 0x000fc80003f05270 */
[----:B---3--:R-:W-:-:S04]  /*2150*/  SHF.R.U32.HI R3, RZ, R6, R3 ;  /* 0x00000006ff037219 */ /* 0x008fc80000011603 */
[----:B------:R-:W-:Y:S02]  /*2160*/  SEL R3, R8, R3, !P0 ;  /* 0x0000000308037207 */ /* 0x000fe40004000000 */
[----:B----4-:R-:W-:-:S04]  /*2170*/  ISETP.NE.AND P1, PT, R16, 0x1, PT ;  /* 0x000000011000780c */ /* 0x010fc80003f25270 */
[----:B------:R-:W-:-:S05]  /*2180*/  SEL R4, R11, R4, !P1 ;  /* 0x000000040b047207 */ /* 0x000fca0004800000 */
[----:B------:R-:W-:Y:S02]  /*2190*/  IMAD.IADD R5, R3, 0x1, -R4 ;  /* 0x0000000103057824 */ /* 0x000fe400078e0a04 */
[----:B------:R-:W-:Y:S02]  /*21a0*/  IMAD.IADD R3, R4, 0x1, -R3 ;  /* 0x0000000104037824 */ /* 0x000fe400078e0a03 */
[----:B------:R-:W-:Y:S02]  /*21b0*/  IMAD R11, R5, R16, R11 ;  /* 0x00000010050b7224 */ /* 0x000fe400078e020b */
[----:B------:R-:W-:-:S07]  /*21c0*/  IMAD R8, R3, R2, R8 ;  /* 0x0000000203087224 */ /* 0x000fce00078e0208 */
.L_x_34:
[----:B------:R-:W-:Y:S01]  /*21d0*/  VIADD R14, R14, 0x1 ;  /* 0x000000010e0e7836 */ /* 0x000fe20000000000 */
[----:B------:R-:W-:Y:S01]  /*21e0*/  PLOP3.LUT P1, PT, PT, PT, PT, 0x80, 0x8 ;  /* 0x000000000008781c */ /* 0x000fe20003f2f070 */
[----:B------:R-:W-:Y:S02]  /*21f0*/  IMAD.IADD R21, R11, 0x1, R170 ;  /* 0x000000010b157824 */ /* 0x000fe400078e02aa */
[----:B------:R-:W-:Y:S01]  /*2200*/  IMAD.IADD R20, R8, 0x1, R147 ;  /* 0x0000000108147824 */ /* 0x000fe200078e0293 */
[----:B------:R-:W-:-:S04]  /*2210*/  ISETP.NE.AND P0, PT, R14, 0x2, PT ;  /* 0x000000020e00780c */ /* 0x000fc80003f05270 */
[----:B------:R-:W-:Y:S02]  /*2220*/  SEL R2, RZ, 0x1, P0 ;  /* 0x00000001ff027807 */ /* 0x000fe40000000000 */
[----:B------:R-:W-:Y:S02]  /*2230*/  SEL R14, R14, RZ, P0 ;  /* 0x000000ff0e0e7207 */ /* 0x000fe40000000000 */
[----:B------:R-:W-:Y:S01]  /*2240*/  LOP3.LUT R13, R13, R2, RZ, 0x3c, !PT ;  /* 0x000000020d0d7212 */ /* 0x000fe200078e3cff */
[----:B------:R-:W-:Y:S06]  /*2250*/  @P2 BRA `(.L_x_35) ;  /* 0xfffffff000a02947 */ /* 0x000fec000383ffff */
[----:B------:R-:W-:Y:S01]  /*2260*/  UIADD3 UR4, UPT, UPT, UR4, 0x18, URZ ;  /* 0x0000001804047890 */ /* 0x000fe2000fffe0ff */
[----:B------:R-:W-:-:S03]  /*2270*/  SHF.L.U32 R3, R15, 0x1f, RZ ;  /* 0x0000001f0f037819 */ /* 0x000fc600000006ff */
[----:B------:R-:W-:-:S09]  /*2280*/  ULEA UR5, UR6, UR4, 0x3 ;  /* 0x0000000406057291 */ /* 0x000fd2000f8e18ff */
[----:B------:R-:W1:Y:S02]  /*2290*/  SYNCS.PHASECHK.TRANS64.TRYWAIT P0, [UR5], R3 ;  /* 0x00000003ff0075a7 */ /* 0x000e640008001105 */
[----:B-1----:R-:W-:Y:S05]  /*22a0*/  @!P0 BRA `(.L_x_36) ;  /* 0x0000005c00c48947 */ /* 0x002fea0003800000 */
.L_x_110:
[----:B------:R-:W-:-:S04]  /*22b0*/  UIADD3 UR6, UPT, UPT, UR6, 0x1, URZ ;  /* 0x0000000106067890 */ /* 0x000fc8000fffe0ff */
[----:B------:R-:W-:-:S04]  /*22c0*/  UISETP.NE.AND UP0, UPT, UR6, 0x3, UPT ;  /* 0x000000030600788c */ /* 0x000fc8000bf05270 */
[----:B------:R-:W-:Y:S02]  /*22d0*/  USEL UR7, URZ, 0x1, UP0 ;  /* 0x00000001ff077887 */ /* 0x000fe40008000000 */
[----:B------:R-:W-:-:S04]  /*22e0*/  USEL UR6, UR6, URZ, UP0 ;  /* 0x000000ff06067287 */ /* 0x000fc80008000000 */
[----:B------:R-:W-:Y:S01]  /*22f0*/  ULEA UR5, UR6, UR4, 0x3 ;  /* 0x0000000406057291 */ /* 0x000fe2000f8e18ff */
[----:B------:R-:W-:-:S04]  /*2300*/  LOP3.LUT R15, R15, UR7, RZ, 0x3c, !PT ;  /* 0x000000070f0f7c12 */ /* 0x000fc8000f8e3cff */
[----:B-1----:R-:W-:-:S04]  /*2310*/  SHF.L.U32 R3, R15, 0x1f, RZ ;  /* 0x0000001f0f037819 */ /* 0x002fc800000006ff */
[----:B------:R-:W1:Y:S02]  /*2320*/  SYNCS.PHASECHK.TRANS64.TRYWAIT P0, [UR5], R3 ;  /* 0x00000003ff0075a7 */ /* 0x000e640008001105 */
[----:B-1----:R-:W-:Y:S05]  /*2330*/  @!P0 BRA `(.L_x_37) ;  /* 0x0000005c00b88947 */ /* 0x002fea0003800000 */
.L_x_112:
[----:B------:R-:W-:-:S04]  /*2340*/  UIADD3 UR6, UPT, UPT, UR6, 0x1, URZ ;  /* 0x0000000106067890 */ /* 0x000fc8000fffe0ff */
[----:B------:R-:W-:-:S04]  /*2350*/  UISETP.NE.AND UP0, UPT, UR6, 0x3, UPT ;  /* 0x000000030600788c */ /* 0x000fc8000bf05270 */
[----:B------:R-:W-:Y:S02]  /*2360*/  USEL UR5, URZ, 0x1, UP0 ;  /* 0x00000001ff057887 */ /* 0x000fe40008000000 */
[----:B------:R-:W-:-:S04]  /*2370*/  USEL UR6, UR6, URZ, UP0 ;  /* 0x000000ff06067287 */ /* 0x000fc80008000000 */
[----:B------:R-:W-:Y:S01]  /*2380*/  ULEA UR6, UR6, UR4, 0x3 ;  /* 0x0000000406067291 */ /* 0x000fe2000f8e18ff */
[----:B-1----:R-:W-:-:S04]  /*2390*/  LOP3.LUT R3, R15, UR5, RZ, 0x3c, !PT ;  /* 0x000000050f037c12 */ /* 0x002fc8000f8e3cff */
[----:B------:R-:W-:Y:S01]  /*23a0*/  SHF.L.U32 R3, R3, 0x1f, RZ ;  /* 0x0000001f03037819 */ /* 0x000fe200000006ff */
[----:B----4-:R-:W-:-:S07]  /*23b0*/  IMAD.U32 R0, RZ, RZ, UR6 ;  /* 0x00000006ff007e24 */ /* 0x010fce000f8e00ff */
.L_x_38:
[----:B-1----:R1:W2:Y:S02]  /*23c0*/  SYNCS.PHASECHK.TRANS64.TRYWAIT P0, [R0+URZ], R3 ;  /* 0x00000003000075a7 */ /* 0x0022a400080011ff */
[----:B--2---:R-:W-:Y:S05]  /*23d0*/  @!P0 NANOSLEEP.SYNCS 0x989680 ;  /* 0x009896800000895d */ /* 0x004fea0003900000 */
[----:B------:R-:W2:Y:S02]  /*23e0*/  @!P0 SYNCS.PHASECHK.TRANS64 P0, [R0+URZ], R3 ;  /* 0x00000003000085a7 */ /* 0x000ea400080010ff */
[----:B--2---:R-:W-:Y:S05]  /*23f0*/  @P0 EXIT ;  /* 0x000000000000094d */ /* 0x004fea0003800000 */
[----:B------:R-:W-:Y:S05]  /*2400*/  BRA `(.L_x_38) ;  /* 0xfffffffc00ec7947 */ /* 0x000fea000383ffff */
.L_x_17:
[----:B------:R-:W-:-:S04]  /*2410*/  UISETP.NE.AND UP1, UPT, UR37, URZ, UPT ;  /* 0x000000ff2500728c */ /* 0x000fc8000bf25270 */
[----:B------:R-:W-:-:S09]  /*2420*/  UISETP.NE.OR UP1, UPT, UR8, 0x1, UP1 ;  /* 0x000000010800788c */ /* 0x000fd20008f25670 */
[----:B------:R-:W-:Y:S05]  /*2430*/  BRA.U UP1, `(.L_x_39) ;  /* 0x0000000501487547 */ /* 0x000fea000b800000 */
[----:B------:R-:W-:Y:S01]  /*2440*/  ISETP.NE.AND P2, PT, R2, RZ, PT ;  /* 0x000000ff0200720c */ /* 0x000fe20003f45270 */
[----:B------:R-:W-:Y:S01]  /*2450*/  IMAD.MOV.U32 R12, RZ, RZ, 0x1 ;  /* 0x00000001ff0c7424 */ /* 0x000fe200078e00ff */
[----:B------:R-:W-:Y:S02]  /*2460*/  CS2R R10, SRZ ;  /* 0x00000000000a7805 */ /* 0x000fe4000001ff00 */
[----:B------:R-:W-:Y:S01]  /*2470*/  CS2R R8, SRZ ;  /* 0x0000000000087805 */ /* 0x000fe2000001ff00 */
[----:B------:R-:W-:Y:S01]  /*2480*/  UMOV UR4, 0x400 ;  /* 0x0000040000047882 */ /* 0x000fe20000000000 */
[----:B------:R-:W-:Y:S01]  /*2490*/  UMOV UR6, URZ ;  /* 0x000000ff00067c82 */ /* 0x000fe20008000000 */
[----:B------:R-:W-:-:S12]  /*24a0*/  ULEA UR37, UR37, UR4, 0x18 ;  /* 0x0000000425257291 */ /* 0x000fd8000f8ec0ff */
.L_x_43:
[----:B------:R-:W-:Y:S02]  /*24b0*/  LEA R0, R8, UR37, 0x3 ;  /* 0x0000002508007c11 */ /* 0x000fe4000f8e18ff */
[----:B------:R-:W-:-:S03]  /*24c0*/  SHF.L.U32 R5, R9, 0x1f, RZ ;  /* 0x0000001f09057819 */ /* 0x000fc600000006ff */
[----:B------:R-:W-:Y:S01]  /*24d0*/  VIADD R4, R0, 0xd0 ;  /* 0x000000d000047836 */ /* 0x000fe20000000000 */
[----:B------:R-:W1:Y:S02]  /*24e0*/  SYNCS.PHASECHK.TRANS64.TRYWAIT P0, [R0+URZ+0xc0], R5 ;  /* 0x0000c005000075a7 */ /* 0x000e6400080011ff */
[----:B-1----:R-:W-:Y:S05]  /*24f0*/  @!P0 BRA `(.L_x_40) ;  /* 0x0000005c00608947 */ /* 0x002fea0003800000 */
.L_x_113:
[----:B------:R-:W-:Y:S01]  /*2500*/  ULEA UR5, UR6, UR37, 0x3 ;  /* 0x0000002506057291 */ /* 0x000fe2000f8e18ff */
[----:B------:R-:W-:Y:S02]  /*2510*/  PRMT R4, RZ, 0x654, R4 ;  /* 0x00000654ff047816 */ /* 0x000fe40000000004 */
[----:B-1----:R-:W-:Y:S01]  /*2520*/  SHF.L.U32 R5, R12, 0x1f, RZ ;  /* 0x0000001f0c057819 */ /* 0x002fe200000006ff */
[----:B------:R-:W-:Y:S01]  /*2530*/  UIADD3 UR4, UPT, UPT, UR5, 0x60, URZ ;  /* 0x0000006005047890 */ /* 0x000fe2000fffe0ff */
[----:B------:R1:W-:Y:S05]  /*2540*/  SYNCS.ARRIVE.TRANS64.RED.A1T0 RZ, [R4+URZ], RZ ;  /* 0x000000ff04ff79a7 */ /* 0x0003ea00081004ff */
[----:B------:R-:W-:Y:S01]  /*2550*/  IMAD.U32 R7, RZ, RZ, UR4 ;  /* 0x00000004ff077e24 */ /* 0x000fe2000f8e00ff */
[----:B------:R-:W2:Y:S04]  /*2560*/  SYNCS.PHASECHK.TRANS64.TRYWAIT P0, [UR5+0x70], R5 ;  /* 0x00007005ff0075a7 */ /* 0x000ea80008001105 */
[----:B------:R-:W-:Y:S01]  /*2570*/  PRMT R6, R2, 0x654, R7 ;  /* 0x0000065402067816 */ /* 0x000fe20000000007 */
[----:B-1----:R-:W-:Y:S01]  /*2580*/  @!P2 IMAD.MOV.U32 R4, RZ, RZ, 0x10 ;  /* 0x00000010ff04a424 */ /* 0x002fe200078e00ff */
[----:B--2---:R-:W-:Y:S06]  /*2590*/  @!P0 BRA `(.L_x_41) ;  /* 0x0000005c004c8947 */ /* 0x004fec0003800000 */
.L_x_115:
[----:B------:R-:W-:Y:S01]  /*25a0*/  ULEA UR4, UR6, UR37, 0x4 ;  /* 0x0000002506047291 */ /* 0x000fe2000f8e20ff */
[----:B------:R-:W-:Y:S01]  /*25b0*/  SEL R3, R6, R3, !P2 ;  /* 0x0000000306037207 */ /* 0x000fe20005000000 */
[----:B------:R-:W-:Y:S01]  /*25c0*/  UIADD3 UR5, UPT, UPT, UR5, 0x60, URZ ;  /* 0x0000006005057890 */ /* 0x000fe2000fffe0ff */
[----:B-1----:R-:W-:Y:S01]  /*25d0*/  LEA R0, R11, UR37, 0x3 ;  /* 0x000000250b007c11 */ /* 0x002fe2000f8e18ff */
[----:B------:R-:W-:Y:S01]  /*25e0*/  UIADD3 UR4, UPT, UPT, UR4, 0xf0, URZ ;  /* 0x000000f004047890 */ /* 0x000fe2000fffe0ff */
[----:B------:R-:W-:Y:S01]  /*25f0*/  SHF.L.U32 R5, R10, 0x1f, RZ ;  /* 0x0000001f0a057819 */ /* 0x000fe200000006ff */
[----:B------:R1:W-:Y:S01]  /*2600*/  @!P2 SYNCS.ARRIVE.TRANS64.RED RZ, [R3+URZ], R4 ;  /* 0x0000000403ffa9a7 */ /* 0x0003e200080004ff */
[----:B------:R-:W-:Y:S01]  /*2610*/  UIADD3 UR6, UPT, UPT, UR6, 0x1, URZ ;  /* 0x0000000106067890 */ /* 0x000fe2000fffe0ff */
[----:B------:R-:W-:-:S03]  /*2620*/  VIADD R8, R8, 0x1 ;  /* 0x0000000108087836 */ /* 0x000fc60000000000 */
[----:B------:R-:W-:Y:S02]  /*2630*/  UISETP.NE.AND UP0, UPT, UR6, 0x2, UPT ;  /* 0x000000020600788c */ /* 0x000fe4000bf05270 */
[----:B------:R-:W-:Y:S06]  /*2640*/  UGETNEXTWORKID.BROADCAST [UR4], [UR5] ;  /* 0x00000000040073ca */ /* 0x000fec0008000100 */
[----:B------:R-:W-:Y:S01]  /*2650*/  USEL UR4, URZ, 0x1, UP0 ;  /* 0x00000001ff047887 */ /* 0x000fe20008000000 */
[----:B------:R-:W-:Y:S01]  /*2660*/  ISETP.NE.AND P0, PT, R8, 0x2, PT ;  /* 0x000000020800780c */ /* 0x000fe20003f05270 */
[----:B------:R-:W-:Y:S01]  /*2670*/  USEL UR6, UR6, URZ, UP0 ;  /* 0x000000ff06067287 */ /* 0x000fe20008000000 */
[----:B------:R-:W2:Y:S03]  /*2680*/  SYNCS.PHASECHK.TRANS64.TRYWAIT P1, [R0+URZ+0x60], R5 ;  /* 0x00006005000075a7 */ /* 0x000ea600080211ff */
[----:B------:R-:W-:Y:S01]  /*2690*/  LOP3.LUT R12, R12, UR4, RZ, 0x3c, !PT ;  /* 0x000000040c0c7c12 */ /* 0x000fe2000f8e3cff */
[----:B-12---:R-:W-:Y:S07]  /*26a0*/  @!P1 BRA `(.L_x_42) ;  /* 0x0000005c00209947 */ /* 0x006fee0003800000 */
.L_x_116:
[C---:B------:R-:W-:Y:S01]  /*26b0*/  LEA R4, R11.reuse, UR37, 0x4 ;  /* 0x000000250b047c11 */ /* 0x040fe2000f8e20ff */
[----:B-1----:R-:W-:Y:S01]  /*26c0*/  VIADD R0, R0, 0x70 ;  /* 0x0000007000007836 */ /* 0x002fe20000000000 */
[----:B------:R-:W-:Y:S01]  /*26d0*/  SEL R8, R8, RZ, P0 ;  /* 0x000000ff08087207 */ /* 0x000fe20000000000 */
[----:B------:R-:W-:-:S03]  /*26e0*/  VIADD R11, R11, 0x1 ;  /* 0x000000010b0b7836 */ /* 0x000fc60000000000 */
[----:B------:R-:W1:Y:S01]  /*26f0*/  LDS.128 R4, [R4+0xf0] ;  /* 0x0000f00004047984 */ /* 0x000e620000000c00 */
[----:B------:R-:W-:Y:S02]  /*2700*/  PRMT R0, RZ, 0x654, R0 ;  /* 0x00000654ff007816 */ /* 0x000fe40000000000 */
[C---:B------:R-:W-:Y:S01]  /*2710*/  ISETP.NE.AND P1, PT, R11.reuse, 0x2, PT ;  /* 0x000000020b00780c */ /* 0x040fe20003f25270 */
[----:B------:R-:W-:Y:S01]  /*2720*/  @!PT LDS RZ, [RZ] ;  /* 0x00000000fffff984 */ /* 0x000fe20000000800 */
[----:B------:R-:W-:Y:S01]  /*2730*/  @!PT LDS RZ, [RZ] ;  /* 0x00000000fffff984 */ /* 0x000fe20000000800 */
[----:B------:R-:W-:Y:S01]  /*2740*/  @!PT LDS RZ, [RZ] ;  /* 0x00000000fffff984 */ /* 0x000fe20000000800 */
[----:B------:R-:W-:Y:S01]  /*2750*/  @!PT LDS RZ, [RZ] ;  /* 0x00000000fffff984 */ /* 0x000fe20000000800 */
[----:B------:R2:W-:Y:S06]  /*2760*/  MEMBAR.ALL.CTA ;  /* 0x0000000000007992 */ /* 0x0005ec0000008000 */
[----:B--2---:R-:W2:Y:S01]  /*2770*/  FENCE.VIEW.ASYNC.S ;  /* 0x00000000000073c6 */ /* 0x004ea20000000000 */
[----:B------:R-:W-:Y:S01]  /*2780*/  SEL R11, R11, RZ, P1 ;  /* 0x000000ff0b0b7207 */ /* 0x000fe20000800000 */
[----:B--2---:R2:W-:Y:S01]  /*2790*/  SYNCS.ARRIVE.TRANS64.RED.A1T0 RZ, [R0+URZ], RZ ;  /* 0x000000ff00ff79a7 */ /* 0x0045e200081004ff */
[----:B-1----:R-:W-:-:S02]  /*27a0*/  LOP3.LUT P3, RZ, R6, 0x1, RZ, 0xc0, !PT ;  /* 0x0000000106ff7812 */ /* 0x002fc4000786c0ff */
[----:B------:R-:W-:-:S04]  /*27b0*/  SEL R5, RZ, 0x1, P1 ;  /* 0x00000001ff057807 */ /* 0x000fc80000800000 */
[----:B------:R-:W-:Y:S02]  /*27c0*/  LOP3.LUT R10, R10, R5, RZ, 0x3c, !PT ;  /* 0x000000050a0a7212 */ /* 0x000fe400078e3cff */
[----:B--2---:R-:W-:-:S04]  /*27d0*/  SEL R0, RZ, 0x1, P0 ;  /* 0x00000001ff007807 */ /* 0x004fc80000000000 */
[----:B------:R-:W-:Y:S01]  /*27e0*/  LOP3.LUT R9, R9, R0, RZ, 0x3c, !PT ;  /* 0x0000000009097212 */ /* 0x000fe200078e3cff */
[----:B------:R-:W-:Y:S06]  /*27f0*/  @P3 BRA `(.L_x_43) ;  /* 0xfffffffc002c3947 */ /* 0x000fec000383ffff */
[----:B------:R-:W-:Y:S01]  /*2800*/  ULEA UR5, UR6, UR37, 0x3 ;  /* 0x0000002506057291 */ /* 0x000fe2000f8e18ff */
[----:B------:R-:W-:-:S08]  /*2810*/  SHF.L.U32 R3, R12, 0x1f, RZ ;  /* 0x0000001f0c037819 */ /* 0x000fd000000006ff */
[----:B------:R-:W1:Y:S02]  /*2820*/  SYNCS.PHASECHK.TRANS64 P0, [UR5+0x70], R3 ;  /* 0x00007003ff0075a7 */ /* 0x000e640008001005 */
[----:B-1----:R-:W-:Y:S05]  /*2830*/  @P0 BRA `(.L_x_44) ;  /* 0x0000000000080947 */ /* 0x002fea0003800000 */
[----:B------:R-:W1:Y:S02]  /*2840*/  SYNCS.PHASECHK.TRANS64.TRYWAIT P0, [UR5+0x70], R3 ;  /* 0x00007003ff0075a7 */ /* 0x000e640008001105 */
[----:B-1----:R-:W-:Y:S05]  /*2850*/  @!P0 BRA `(.L_x_45) ;  /* 0x0000005800c88947 */ /* 0x002fea0003800000 */
.L_x_44:
[----:B------:R-:W-:-:S04]  /*2860*/  UIADD3 UR4, UPT, UPT, UR6, 0x1, URZ ;  /* 0x0000000106047890 */ /* 0x000fc8000fffe0ff */
[----:B------:R-:W-:-:S04]  /*2870*/  UISETP.NE.AND UP0, UPT, UR4, 0x2, UPT ;  /* 0x000000020400788c */ /* 0x000fc8000bf05270 */
[----:B------:R-:W-:Y:S02]  /*2880*/  USEL UR7, URZ, 0x1, UP0 ;  /* 0x00000001ff077887 */ /* 0x000fe40008000000 */
[----:B------:R-:W-:-:S04]  /*2890*/  USEL UR4, UR4, URZ, UP0 ;  /* 0x000000ff04047287 */ /* 0x000fc80008000000 */
[----:B------:R-:W-:Y:S01]  /*28a0*/  ULEA UR4, UR4, UR37, 0x3 ;  /* 0x0000002504047291 */ /* 0x000fe2000f8e18ff */
[----:B-1----:R-:W-:-:S04]  /*28b0*/  LOP3.LUT R3, R12, UR7, RZ, 0x3c, !PT ;  /* 0x000000070c037c12 */ /* 0x002fc8000f8e3cff */
[----:B------:R-:W-:-:S04]  /*28c0*/  SHF.L.U32 R0, R3, 0x1f, RZ ;  /* 0x0000001f03007819 */ /* 0x000fc800000006ff */
[----:B------:R-:W1:Y:S02]  /*28d0*/  SYNCS.PHASECHK.TRANS64 P0, [UR4+0x70], R0 ;  /* 0x00007000ff0075a7 */ /* 0x000e640008001004 */
[----:B-1----:R-:W-:Y:S05]  /*28e0*/  @P0 EXIT ;  /* 0x000000000000094d */ /* 0x002fea0003800000 */
[----:B------:R-:W-:Y:S02]  /*28f0*/  SHF.L.U32 R3, R3, 0x1f, RZ ;  /* 0x0000001f03037819 */ /* 0x000fe400000006ff */
[----:B------:R-:W-:-:S07]  /*2900*/  MOV R0, UR4 ;  /* 0x0000000400007c02 */ /* 0x000fce0008000f00 */
.L_x_46:
[----:B-1----:R1:W2:Y:S02]  /*2910*/  SYNCS.PHASECHK.TRANS64.TRYWAIT P0, [R0+URZ+0x70], R3 ;  /* 0x00007003000075a7 */ /* 0x0022a400080011ff */
[----:B--2---:R-:W-:Y:S05]  /*2920*/  @!P0 NANOSLEEP.SYNCS 0x989680 ;  /* 0x009896800000895d */ /* 0x004fea0003900000 */
[----:B------:R-:W2:Y:S02]  /*2930*/  @!P0 SYNCS.PHASECHK.TRANS64 P0, [R0+URZ+0x70], R3 ;  /* 0x00007003000085a7 */ /* 0x000ea400080010ff */
[----:B--2---:R-:W-:Y:S05]  /*2940*/  @P0 EXIT ;  /* 0x000000000000094d */ /* 0x004fea0003800000 */
[----:B------:R-:W-:Y:S05]  /*2950*/  BRA `(.L_x_46) ;  /* 0xfffffffc00ec7947 */ /* 0x000fea000383ffff */
.L_x_39:
[----:B------:R-:W-:-:S09]  /*2960*/  UISETP.NE.AND UP1, UPT, UR8, URZ, UPT ;  /* 0x000000ff0800728c */ /* 0x000fd2000bf25270 */
[----:B------:R-:W-:Y:S05]  /*2970*/  BRA.U UP1, `(.L_x_47) ;  /* 0x0000000d017c7547 */ /* 0x000fea000b800000 */
[----:B------:R-:W-:Y:S01]  /*2980*/  UMOV UR4, 0x40 ;  /* 0x0000004000047882 */ /* 0x000fe20000000000 */
[----:B------:R-:W-:Y:S01]  /*2990*/  NOP ;  /* 0x0000000000007918 */ /* 0x000fe20000000000 */
[----:B------:R-:W-:Y:S01]  /*29a0*/  ULEA UR4, UR37, UR4, 0x18 ;  /* 0x0000000425047291 */ /* 0x000fe2000f8ec0ff */
[----:B------:R-:W-:Y:S02]  /*29b0*/  UMOV UR5, 0x400 ;  /* 0x0000040000057882 */ /* 0x000fe40000000000 */
[----:B------:R-:W-:-:S06]  /*29c0*/  ULEA UR37, UR37, UR5, 0x18 ;  /* 0x0000000525257291 */ /* 0x000fcc000f8ec0ff */
[----:B------:R-:W1:Y:S02]  /*29d0*/  LDS.U8 R0, [UR4+0x1c] ;  /* 0x00001c04ff007984 */ /* 0x000e640008000000 */
[----:B-1----:R-:W-:-:S13]  /*29e0*/  ISETP.NE.AND P0, PT, R0, RZ, PT ;  /* 0x000000ff0000720c */ /* 0x002fda0003f05270 */
[----:B------:R-:W-:Y:S05]  /*29f0*/  @P0 BRA `(.L_x_48) ;  /* 0x0000000000580947 */ /* 0x000fea0003800000 */
[----:B------:R-:W-:-:S13]  /*2a00*/  ELECT P0, URZ, PT ;  /* 0x0000000000ff782f */ /* 0x000fda0003800000 */
[----:B------:R-:W-:Y:S05]  /*2a10*/  @!P0 BRA `(.L_x_49) ;  /* 0x0000000000608947 */ /* 0x000fea0003800000 */
[----:B------:R-:W-:Y:S01]  /*2a20*/  UMOV UR5, 0x10 ;  /* 0x0000001000057882 */ /* 0x000fe20000000000 */
[----:B------:R-:W-:Y:S01]  /*2a30*/  HFMA2 R0, -RZ, RZ, 0, 5.9604644775390625e-08 ;  /* 0x00000001ff007431 */ /* 0x000fe200000001ff */
[----:B------:R-:W-:-:S03]  /*2a40*/  MOV R2, 0xffff ;  /* 0x0000ffff00027802 */ /* 0x000fc60000000f00 */
[----:B------:R-:W-:Y:S04]  /*2a50*/  DEPBAR.LE SB1, 0x36 ;  /* 0x00009d800000791a */ /* 0x000fe80000000000 */
[----:B------:R-:W1:Y:S02]  /*2a60*/  UTCATOMSWS.FIND_AND_SET.ALIGN UP0, UR5, UR5 ;  /* 0x00000005000575e3 */ /* 0x000e640008000800 */
[----:B-1----:R-:W-:Y:S01]  /*2a70*/  MOV R3, UR5 ;  /* 0x0000000500037c02 */ /* 0x002fe20008000f00 */
[----:B------:R-:W-:Y:S06]  /*2a80*/  BRA.U UP0, `(.L_x_50) ;  /* 0x0000000100187547 */ /* 0x000fec000b800000 */
.L_x_51:
[----:B------:R-:W-:Y:S05]  /*2a90*/  NANOSLEEP 0x64 ;  /* 0x000000640000795d */ /* 0x000fea0003800000 */
[----:B------:R-:W-:-:S05]  /*2aa0*/  UMOV UR5, 0x10 ;  /* 0x0000001000057882 */ /* 0x000fca0000000000 */
[----:B------:R-:W-:Y:S04]  /*2ab0*/  DEPBAR.LE SB1, 0x36 ;  /* 0x00009d800000791a */ /* 0x000fe80000000000 */
[----:B------:R-:W1:Y:S02]  /*2ac0*/  UTCATOMSWS.FIND_AND_SET.ALIGN UP0, UR5, UR5 ;  /* 0x00000005000575e3 */ /* 0x000e640008000800 */
[----:B-1----:R-:W-:Y:S01]  /*2ad0*/  MOV R3, UR5 ;  /* 0x0000000500037c02 */ /* 0x002fe20008000f00 */
[----:B------:R-:W-:Y:S05]  /*2ae0*/  BRA.U !UP0, `(.L_x_51) ;  /* 0xfffffffd08e87547 */ /* 0x000fea000b83ffff */
.L_x_50:
[-C--:B------:R-:W-:Y:S02]  /*2af0*/  SHF.L.U32 R2, R2, R3.reuse, RZ ;  /* 0x0000000302027219 */ /* 0x080fe400000006ff */
[----:B------:R-:W-:Y:S01]  /*2b00*/  SHF.L.U32 R0, R0, R3, RZ ;  /* 0x0000000300007219 */ /* 0x000fe200000006ff */
[----:B------:R-:W-:Y:S02]  /*2b10*/  IMAD.SHL.U32 R3, R3, 0x20, RZ ;  /* 0x0000002003037824 */ /* 0x000fe400078e00ff */
[----:B------:R1:W-:Y:S04]  /*2b20*/  ATOMS.OR RZ, [UR4+0x14], R2 ;  /* 0x00001402ffff798c */ /* 0x0003e8000b000004 */
[----:B------:R1:W-:Y:S04]  /*2b30*/  ATOMS.OR RZ, [UR4+0x18], R0 ;  /* 0x00001800ffff798c */ /* 0x0003e8000b000004 */
[----:B------:R1:W-:Y:S01]  /*2b40*/  STS [UR37+0x110], R3 ;  /* 0x00011003ff007988 */ /* 0x0003e20008000825 */
[----:B------:R-:W-:Y:S05]  /*2b50*/  BRA `(.L_x_49) ;  /* 0x0000000000107947 */ /* 0x000fea0003800000 */
.L_x_48:
[----:B------:R-:W-:Y:S02]  /*2b60*/  MOV R0, 0xffffffff ;  /* 0xffffffff00007802 */ /* 0x000fe40000000f00 */
[----:B------:R-:W-:-:S03]  /*2b70*/  MOV R2, 0x2ba0 ;  /* 0x00002ba000027802 */ /* 0x000fc60000000f00 */
[----:B------:R1:W-:Y:S04]  /*2b80*/  STS [UR37+0x110], R0 ;  /* 0x00011000ff007988 */ /* 0x0003e80008000825 */
[----:B-1-3-5:R-:W-:Y:S05]  /*2b90*/  CALL.REL.NOINC `($__internal_1_$__cuda_sm10x_tcgen05_guardrail_trap_phase_invalid_during_alloc) ;  /* 0x0000005c00847944 */ /* 0x02afea0003c00000 */
.L_x_49:
[----:B------:R-:W-:Y:S05]  /*2ba0*/  WARPSYNC.ALL ;  /* 0x0000000000007948 */ /* 0x000fea0003800000 */
[----:B------:R-:W2:Y:S01]  /*2bb0*/  S2UR UR6, SR_CgaCtaId ;  /* 0x00000000000679c3 */ /* 0x000ea20000008800 */
[----:B------:R-:W-:Y:S01]  /*2bc0*/  UMOV UR4, 0x400 ;  /* 0x0000040000047882 */ /* 0x000fe20000000000 */
[----:B------:R-:W-:-:S06]  /*2bd0*/  NOP ;  /* 0x0000000000007918 */ /* 0x000fcc0000000000 */
[----:B------:R-:W-:Y:S06]  /*2be0*/  BAR.ARV 0x6, 0xa0 ;  /* 0x0182800000007b1d */ /* 0x000fec0000002000 */
[----:B------:R-:W4:Y:S01]  /*2bf0*/  LDCU UR7, c[0x0][0x38c] ;  /* 0x00007180ff0777ac */ /* 0x000f220008000800 */
[----:B------:R-:W-:Y:S01]  /*2c00*/  IMAD.MOV.U32 R11, RZ, RZ, 0x1 ;  /* 0x00000001ff0b7424 */ /* 0x000fe200078e00ff */
[----:B------:R-:W-:Y:S01]  /*2c10*/  CS2R R8, SRZ ;  /* 0x0000000000087805 */ /* 0x000fe2000001ff00 */
[----:B------:R-:W-:Y:S01]  /*2c20*/  IMAD.MOV.U32 R10, RZ, RZ, RZ ;  /* 0x000000ffff0a7224 */ /* 0x000fe200078e00ff */
[----:B------:R-:W-:Y:S01]  /*2c30*/  UMOV UR18, URZ ;  /* 0x000000ff00127c82 */ /* 0x000fe20008000000 */
[----:B------:R-:W-:Y:S01]  /*2c40*/  UMOV UR17, URZ ;  /* 0x000000ff00117c82 */ /* 0x000fe20008000000 */
[----:B------:R-:W-:Y:S01]  /*2c50*/  UMOV UR22, 0x0 ;  /* 0x0000000000167882 */ /* 0x000fe20000000000 */
[----:B------:R-:W-:Y:S01]  /*2c60*/  UMOV UR23, 0x8200490 ;  /* 0x0820049000177882 */ /* 0x000fe20000000000 */
[----:B------:R-:W-:Y:S01]  /*2c70*/  UMOV UR20, 0x0 ;  /* 0x0000000000147882 */ /* 0x000fe20000000000 */
[----:B------:R-:W-:Y:S01]  /*2c80*/  UMOV UR21, 0x8200490 ;  /* 0x0820049000157882 */ /* 0x000fe20000000000 */
[----:B--2---:R-:W-:Y:S01]  /*2c90*/  ULEA UR6, UR6, UR4, 0x18 ;  /* 0x0000000406067291 */ /* 0x004fe2000f8ec0ff */
[----:B------:R-:W2:Y:S03]  /*2ca0*/  LDCU UR4, c[0x0][0x38c] ;  /* 0x00007180ff0477ac */ /* 0x000ea60008000800 */
[----:B------:R-:W-:-:S02]  /*2cb0*/  UIADD3 UR11, UPT, UPT, UR6, 0x8400, URZ ;  /* 0x00008400060b7890 */ /* 0x000fc4000fffe0ff */
[----:B----4-:R-:W-:-:S03]  /*2cc0*/  UIADD3 UR7, UPT, UPT, UR7, 0x3f, URZ ;  /* 0x0000003f07077890 */ /* 0x010fc6000fffe0ff */
[----:B-1----:R-:W1:Y:S01]  /*2cd0*/  LDS R0, [UR6+0x110] ;  /* 0x00011006ff007984 */ /* 0x002e620008000800 */
[----:B------:R-:W-:Y:S02]  /*2ce0*/  UIADD3 UR12, UPT, UPT, UR6, 0xe400, URZ ;  /* 0x0000e400060c7890 */ /* 0x000fe4000fffe0ff */
[----:B------:R-:W-:Y:S02]  /*2cf0*/  USHF.R.S32.HI UR5, URZ, 0x1f, UR7 ;  /* 0x0000001fff057899 */ /* 0x000fe40008011407 */
[----:B------:R-:W-:Y:S02]  /*2d00*/  USHF.R.U32.HI UR11, URZ, 0x4, UR11 ;  /* 0x00000004ff0b7899 */ /* 0x000fe4000801160b */
[----:B------:R-:W-:Y:S02]  /*2d10*/  ULEA.HI UR5, UR5, UR7, URZ, 0x6 ;  /* 0x0000000705057291 */ /* 0x000fe4000f8f30ff */
[----:B------:R-:W-:Y:S02]  /*2d20*/  USHF.R.U32.HI UR12, URZ, 0x4, UR12 ;  /* 0x00000004ff0c7899 */ /* 0x000fe4000801160c */
[----:B------:R-:W-:-:S02]  /*2d30*/  USHF.R.S32.HI UR5, URZ, 0x6, UR5 ;  /* 0x00000006ff057899 */ /* 0x000fc40008011405 */
[----:B------:R-:W-:Y:S02]  /*2d40*/  ULOP3.LUT UR11, UR11, 0x3fff, URZ, 0xc0, !UPT ;  /* 0x00003fff0b0b7892 */ /* 0x000fe4000f8ec0ff */
[----:B------:R-:W-:Y:S02]  /*2d50*/  UISETP.LT.AND UP0, UPT, UR5, 0x1, UPT ;  /* 0x000000010500788c */ /* 0x000fe4000bf01270 */
[----:B------:R-:W-:Y:S02]  /*2d60*/  ULOP3.LUT UR12, UR12, 0x3fff, URZ, 0xc0, !UPT ;  /* 0x00003fff0c0c7892 */ /* 0x000fe4000f8ec0ff */
[----:B------:R-:W-:Y:S02]  /*2d70*/  USEL UR10, UR5, 0x1, !UP0 ;  /* 0x00000001050a7887 */ /* 0x000fe4000c000000 */
[----:B------:R-:W-:Y:S02]  /*2d80*/  ULOP3.LUT UR11, UR11, 0x10000, URZ, 0xfc, !UPT ;  /* 0x000100000b0b7892 */ /* 0x000fe4000f8efcff */
[----:B------:R-:W-:-:S02]  /*2d90*/  ULOP3.LUT UR12, UR12, 0x10000, URZ, 0xfc, !UPT ;  /* 0x000100000c0c7892 */ /* 0x000fc4000f8efcff */
[----:B------:R-:W-:Y:S02]  /*2da0*/  UIADD3 UR10, UPT, UPT, -UR10, URZ, URZ ;  /* 0x000000ff0a0a7290 */ /* 0x000fe4000fffe1ff */
[----:B--2---:R-:W-:Y:S01]  /*2db0*/  UISETP.GE.AND UP3, UPT, UR4, 0x1, UPT ;  /* 0x000000010400788c */ /* 0x004fe2000bf66270 */
[----:B-1----:R-:W-:-:S15]  /*2dc0*/  R2UR UR19, R0 ;  /* 0x00000000001372ca */ /* 0x002fde00000e0000 */
.L_x_58:
[----:B------:R-:W-:Y:S02]  /*2dd0*/  LEA R0, R10, UR6, 0x3 ;  /* 0x000000060a007c11 */ /* 0x000fe4000f8e18ff */
[----:B------:R-:W-:Y:S02]  /*2de0*/  SHF.L.U32 R5, R9, 0x1f, RZ ;  /* 0x0000001f09057819 */ /* 0x000fe400000006ff */
[----:B------:R-:W-:Y:S01]  /*2df0*/  PLOP3.LUT P0, PT, PT, PT, UP3, 0x80, 0x8 ;  /* 0x000000000008781c */ /* 0x000fe20003f0f038 */
[----:B------:R-:W-:Y:S01]  /*2e00*/  VIADD R3, R0, 0x70 ;  /* 0x0000007000037836 */ /* 0x000fe20000000000 */
[----:B-1----:R-:W1:Y:S02]  /*2e10*/  SYNCS.PHASECHK.TRANS64.TRYWAIT P1, [R0+URZ+0x60], R5 ;  /* 0x00006005000075a7 */ /* 0x002e6400080211ff */
[----:B-1--4-:R-:W-:Y:S09]  /*2e20*/  @!P1 BRA `(.L_x_52) ;  /* 0x00000054006c9947 */ /* 0x012ff20003800000 */
.L_x_118:
[----:B------:R-:W-:Y:S01]  /*2e30*/  LEA R4, R10, UR6, 0x4 ;  /* 0x000000060a047c11 */ /* 0x000fe2000f8e20ff */
[----:B------:R-:W-:Y:S01]  /*2e40*/  @UP3 ULEA UR4, UR17, UR6, 0x3 ;  /* 0x0000000611043291 */ /* 0x000fe2000f8e18ff */
[----:B------:R-:W-:Y:S01]  /*2e50*/  PLOP3.LUT P2, PT, PT, PT, PT, 0x80, 0x8 ;  /* 0x000000000008781c */ /* 0x000fe20003f4f070 */
[----:B------:R-:W-:Y:S01]  /*2e60*/  ULEA UR8, UR18, UR6, 0x3 ;  /* 0x0000000612087291 */ /* 0x000fe2000f8e18ff */
[----:B------:R-:W-:Y:S01]  /*2e70*/  PRMT R3, RZ, 0x654, R3 ;  /* 0x00000654ff037816 */ /* 0x000fe20000000003 */
[----:B------:R-:W-:Y:S01]  /*2e80*/  ULEA UR9, UR18, UR19, 0x7 ;  /* 0x0000001312097291 */ /* 0x000fe2000f8e38ff */
[----:B-1----:R-:W1:Y:S01]  /*2e90*/  LDS.128 R4, [R4+0xf0] ;  /* 0x0000f00004047984 */ /* 0x002e620000000c00 */
[----:B------:R-:W-:Y:S02]  /*2ea0*/  @P0 SHF.L.U32 R2, R8, 0x1f, RZ ;  /* 0x0000001f08020819 */ /* 0x000fe400000006ff */
[----:B------:R-:W-:Y:S01]  /*2eb0*/  SHF.L.U32 R0, R11, 0x1f, RZ ;  /* 0x0000001f0b007819 */ /* 0x000fe200000006ff */
[----:B------:R-:W-:Y:S01]  /*2ec0*/  @!PT LDS RZ, [RZ] ;  /* 0x00000000fffff984 */ /* 0x000fe20000000800 */
[----:B------:R-:W-:Y:S01]  /*2ed0*/  @!PT LDS RZ, [RZ] ;  /* 0x00000000fffff984 */ /* 0x000fe20000000800 */
[----:B------:R-:W-:Y:S01]  /*2ee0*/  @!PT LDS RZ, [RZ] ;  /* 0x00000000fffff984 */ /* 0x000fe20000000800 */
[----:B------:R-:W-:Y:S01]  /*2ef0*/  @!PT LDS RZ, [RZ] ;  /* 0x00000000fffff984 */ /* 0x000fe20000000800 */
[----:B------:R2:W-:Y:S06]  /*2f00*/  MEMBAR.ALL.CTA ;  /* 0x0000000000007992 */ /* 0x0005ec0000008000 */
[----:B--2---:R-:W2:Y:S02]  /*2f10*/  FENCE.VIEW.ASYNC.S ;  /* 0x00000000000073c6 */ /* 0x004ea40000000000 */
[----:B--2---:R2:W-:Y:S01]  /*2f20*/  SYNCS.ARRIVE.TRANS64.RED.A1T0 RZ, [R3+URZ], RZ ;  /* 0x000000ff03ff79a7 */ /* 0x0045e200081004ff */
[----:B------:R2:W4:Y:S01]  /*2f30*/  @P0 SYNCS.PHASECHK.TRANS64.TRYWAIT P2, [UR4], R2 ;  /* 0x00000002ff0005a7 */ /* 0x0005220008041104 */
[----:B-1----:R-:W-:Y:S01]  /*2f40*/  LOP3.LUT P1, RZ, R6, 0x1, RZ, 0xc0, !PT ;  /* 0x0000000106ff7812 */ /* 0x002fe2000782c0ff */
[----:B------:R-:W1:Y:S02]  /*2f50*/  SYNCS.PHASECHK.TRANS64.TRYWAIT P0, [UR8+0xa0], R0 ;  /* 0x0000a000ff0075a7 */ /* 0x000e640008001108 */
[----:B-12-4-:R-:W-:Y:S10]  /*2f60*/  @!P0 BRA `(.L_x_53) ;  /* 0x0000005400308947 */ /* 0x016ff40003800000 */
.L_x_120:
[----:B------:R-:W-:Y:S01]  /*2f70*/  IADD3 R10, PT, PT, R10, 0x1, RZ ;  /* 0x000000010a0a7810 */ /* 0x000fe20007ffe0ff */
[----:B------:R-:W-:Y:S06]  /*2f80*/  BRA.U !UP3, `(.L_x_54) ;  /* 0x000000010b987547 */ /* 0x000fec000b800000 */
[----:B------:R-:W-:Y:S01]  /*2f90*/  UPLOP3.LUT UP4, UPT, UPT, UPT, UPT, 0x40, 0x4 ;  /* 0x000000000004789c */ /* 0x000fe20003f8e870 */
[----:B------:R-:W-:Y:S01]  /*2fa0*/  UMOV UR16, UR10 ;  /* 0x0000000a00107c82 */ /* 0x000fe20008000000 */
[----:B------:R-:W-:Y:S01]  /*2fb0*/  UMOV UR15, UR5 ;  /* 0x00000005000f7c82 */ /* 0x000fe20008000000 */
[----:B------:R-:W-:-:S08]  /*2fc0*/  UMOV UR14, UR17 ;  /* 0x00000011000e7c82 */ /* 0x000fd00008000000 */
.L_x_57:
[----:B------:R-:W-:Y:S02]  /*2fd0*/  UIADD3 UR16, UPT, UPT, UR16, 0x1, URZ ;  /* 0x0000000110107890 */ /* 0x000fe4000fffe0ff */
[----:B--2---:R-:W-:Y:S02]  /*2fe0*/  ULEA UR7, UR14, UR6, 0x3 ;  /* 0x000000060e077291 */ /* 0x004fe4000f8e18ff */
[----:B------:R-:W-:Y:S01]  /*2ff0*/  UISETP.NE.AND UP0, UPT, UR16, URZ, UPT ;  /* 0x000000ff1000728c */ /* 0x000fe2000bf05270 */
[----:B----4-:R-:W-:Y:S10]  /*3000*/  @P2 BRA `(.L_x_55) ;  /* 0x00000000000c2947 */ /* 0x010ff40003800000 */
[----:B-1----:R-:W-:Y:S04]  /*3010*/  SHF.L.U32 R3, R8, 0x1f, RZ ;  /* 0x0000001f08037819 */ /* 0x002fe800000006ff */
[----:B------:R-:W1:Y:S02]  /*3020*/  SYNCS.PHASECHK.TRANS64.TRYWAIT P0, [UR7], R3 ;  /* 0x00000003ff0075a7 */ /* 0x000e640008001107 */
[----:B-1----:R-:W-:Y:S05]  /*3030*/  @!P0 BRA `(.L_x_56) ;  /* 0x0000005400148947 */ /* 0x002fea0003800000 */
.L_x_55:
[----:B------:R-:W-:Y:S01]  /*3040*/  UISETP.NE.AND UP1, UPT, UR15, 0x1, UPT ;  /* 0x000000010f00788c */ /* 0x000fe2000bf25270 */
[----:B------:R-:W-:Y:S01]  /*3050*/  PLOP3.LUT P2, PT, PT, PT, PT, 0x80, 0x8 ;  /* 0x000000000008781c */ /* 0x000fe20003f4f070 */
[----:B------:R-:W-:Y:S02]  /*3060*/  UIADD3 UR17, UPT, UPT, UR14, 0x1, URZ ;  /* 0x000000010e117890 */ /* 0x000fe4000fffe0ff */
[----:B------:R-:W-:Y:S02]  /*3070*/  ULEA UR24, UR14, UR12, 0x9 ;  /* 0x0000000c0e187291 */ /* 0x000fe4000f8e48ff */
[----:B------:R-:W-:Y:S01]  /*3080*/  UISETP.NE.AND UP2, UPT, UR17, 0x3, UPT ;  /* 0x000000031100788c */ /* 0x000fe2000bf45270 */
[----:B------:R-:W-:Y:S01]  /*3090*/  PLOP3.LUT P0, PT, PT, PT, UP1, 0x80, 0x8 ;  /* 0x000000000008781c */ /* 0x000fe20003f0f018 */
[----:B------:R-:W-:Y:S02]  /*30a0*/  ULEA UR26, UR14, UR11, 0x9 ;  /* 0x0000000b0e1a7291 */ /* 0x000fe4000f8e48ff */
[----:B------:R-:W-:Y:S02]  /*30b0*/  USEL UR13, URZ, 0x1, UP2 ;  /* 0x00000001ff0d7887 */ /* 0x000fe40009000000 */
[----:B------:R-:W-:Y:S02]  /*30c0*/  USEL UR17, UR17, URZ, UP2 ;  /* 0x000000ff11117287 */ /* 0x000fe40009000000 */
[----:B------:R-:W-:Y:S02]  /*30d0*/  UIADD3 UR30, UPT, UPT, UR24, 0x2, URZ ;  /* 0x00000002181e7890 */ /* 0x000fe4000fffe0ff */
[----:B------:R-:W-:Y:S01]  /*30e0*/  @UP1 ULEA UR4, UR17, UR6, 0x3 ;  /* 0x0000000611041291 */ /* 0x000fe2000f8e18ff */
[----:B------:R-:W-:Y:S01]  /*30f0*/  LOP3.LUT R8, R8, UR13, RZ, 0x3c, !PT ;  /* 0x0000000d08087c12 */ /* 0x000fe2000f8e3cff */
[----:B------:R-:W-:Y:S02]  /*3100*/  UIADD3 UR28, UPT, UPT, UR26, 0x2, URZ ;  /* 0x000000021a1c7890 */ /* 0x000fe4000fffe0ff */
[----:B------:R-:W-:Y:S01]  /*3110*/  UIADD3 UR7, UPT, UPT, UR7, 0x18, URZ ;  /* 0x0000001807077890 */ /* 0x000fe2000fffe0ff */
[----:B-1----:R-:W-:Y:S01]  /*3120*/  @P0 SHF.L.U32 R0, R8, 0x1f, RZ ;  /* 0x0000001f08000819 */ /* 0x002fe200000006ff */
[----:B------:R-:W-:Y:S01]  /*3130*/  UMOV UR25, 0x80004020 ;  /* 0x8000402000197882 */ /* 0x000fe20000000000 */
[----:B------:R-:W-:Y:S01]  /*3140*/  UMOV UR27, 0x80004020 ;  /* 0x80004020001b7882 */ /* 0x000fe20000000000 */
[----:B------:R-:W-:Y:S01]  /*3150*/  UMOV UR31, 0x80004020 ;  /* 0x80004020001f7882 */ /* 0x000fe20000000000 */
[----:B------:R2:W4:Y:S01]  /*3160*/  @P0 SYNCS.PHASECHK.TRANS64.TRYWAIT P2, [UR4], R0 ;  /* 0x00000000ff0005a7 */ /* 0x0005220008041104 */
[----:B------:R-:W-:Y:S01]  /*3170*/  UIADD3 UR15, UPT, UPT, UR15, -0x1, URZ ;  /* 0xffffffff0f0f7890 */ /* 0x000fe2000fffe0ff */
[----:B------:R2:W-:Y:S01]  /*3180*/  UTCQMMA gdesc[UR26], gdesc[UR24], tmem[UR9], tmem[UR22], idesc[UR23], UP4 ;  /* 0x00ff16181a0075ea */ /* 0x0005e2000a000309 */
[----:B------:R-:W-:Y:S01]  /*3190*/  UPLOP3.LUT UP4, UPT, UPT, UPT, UPT, 0x80, 0x8 ;  /* 0x000000000008789c */ /* 0x000fe20003f8f070 */
[----:B------:R-:W-:Y:S01]  /*31a0*/  UMOV UR29, 0x80004020 ;  /* 0x80004020001d7882 */ /* 0x000fe20000000000 */
[----:B------:R-:W-:Y:S01]  /*31b0*/  UMOV UR14, UR17 ;  /* 0x00000011000e7c82 */ /* 0x000fe20008000000 */
[----:B------:R2:W-:Y:S01]  /*31c0*/  UTCQMMA gdesc[UR28], gdesc[UR30], tmem[UR9], tmem[UR20], idesc[UR21], UPT ;  /* 0x00ff141e1c0075ea */ /* 0x0005e2000b800309 */
[----:B------:R2:W-:Y:S01]  /*31d0*/  UTCBAR [UR7], URZ ;  /* 0x000000ff070073e9 */ /* 0x0005e200080000ff */
[----:B------:R-:W-:Y:S06]  /*31e0*/  BRA.U UP0, `(.L_x_57) ;  /* 0xfffffffd00787547 */ /* 0x000fec000b83ffff */
.L_x_54:
[----:B------:R-:W-:Y:S01]  /*31f0*/  UIADD3 UR18, UPT, UPT, UR18, 0x1, URZ ;  /* 0x0000000112127890 */ /* 0x000fe2000fffe0ff */
[C---:B------:R-:W-:Y:S01]  /*3200*/  ISETP.NE.AND P0, PT, R10.reuse, 0x2, PT ;  /* 0x000000020a00780c */ /* 0x040fe20003f05270 */
[----:B------:R-:W-:Y:S02]  /*3210*/  UIADD3 UR8, UPT, UPT, UR8, 0x80, URZ ;  /* 0x0000008008087890 */ /* 0x000fe4000fffe0ff */
[----:B------:R-:W-:Y:S01]  /*3220*/  UISETP.NE.AND UP0, UPT, UR18, 0x4, UPT ;  /* 0x000000041200788c */ /* 0x000fe2000bf05270 */
[----:B-12---:R-:W-:Y:S02]  /*3230*/  SEL R0, RZ, 0x1, P0 ;  /* 0x00000001ff007807 */ /* 0x006fe40000000000 */
[----:B------:R-:W-:Y:S01]  /*3240*/  SEL R10, R10, RZ, P0 ;  /* 0x000000ff0a0a7207 */ /* 0x000fe20000000000 */
[----:B------:R-:W-:Y:S01]  /*3250*/  USEL UR4, URZ, 0x1, UP0 ;  /* 0x00000001ff047887 */ /* 0x000fe20008000000 */
[----:B------:R-:W-:Y:S01]  /*3260*/  LOP3.LUT R9, R9, R0, RZ, 0x3c, !PT ;  /* 0x0000000009097212 */ /* 0x000fe200078e3cff */
[----:B------:R-:W-:Y:S01]  /*3270*/  USEL UR18, UR18, URZ, UP0 ;  /* 0x000000ff12127287 */ /* 0x000fe20008000000 */
[----:B------:R1:W-:Y:S03]  /*3280*/  UTCBAR [UR8], URZ ;  /* 0x000000ff080073e9 */ /* 0x0003e600080000ff */
[----:B------:R-:W-:Y:S01]  /*3290*/  LOP3.LUT R11, R11, UR4, RZ, 0x3c, !PT ;  /* 0x000000040b0b7c12 */ /* 0x000fe2000f8e3cff */
[----:B------:R-:W-:Y:S07]  /*32a0*/  @P1 BRA `(.L_x_58) ;  /* 0xfffffff800c81947 */ /* 0x000fee000383ffff */
[----:B------:R-:W2:Y:S01]  /*32b0*/  S2UR UR4, SR_CgaCtaId ;  /* 0x00000000000479c3 */ /* 0x000ea20000008800 */
[----:B------:R-:W-:Y:S01]  /*32c0*/  ELECT P0, URZ, PT ;  /* 0x0000000000ff782f */ /* 0x000fe20003800000 */
[----:B------:R-:W-:Y:S01]  /*32d0*/  IMAD.MOV.U32 R0, RZ, RZ, 0x1 ;  /* 0x00000001ff007424 */ /* 0x000fe200078e00ff */
[----:B------:R-:W-:Y:S01]  /*32e0*/  UIADD3 UR6, UPT, UPT, UR6, 0xa0, URZ ;  /* 0x000000a006067890 */ /* 0x000fe2000fffe0ff */
[----:B------:R-:W-:Y:S01]  /*32f0*/  SHF.L.U32 R3, R11, 0x1f, RZ ;  /* 0x0000001f0b037819 */ /* 0x000fe200000006ff */
[----:B------:R-:W-:-:S03]  /*3300*/  UMOV UR5, 0x40 ;  /* 0x0000004000057882 */ /* 0x000fc60000000000 */
[----:B------:R-:W-:Y:S01]  /*3310*/  UVIRTCOUNT.DEALLOC.SMPOOL 0x80 ;  /* 0x000000800000784c */ /* 0x000fe20000000000 */
[----:B--2---:R-:W-:Y:S02]  /*3320*/  ULEA UR4, UR4, UR5, 0x18 ;  /* 0x0000000504047291 */ /* 0x004fe4000f8ec0ff */
[----:B------:R-:W-:-:S07]  /*3330*/  ULEA UR5, UR18, UR6, 0x3 ;  /* 0x0000000612057291 */ /* 0x000fce000f8e18ff */
[----:B------:R2:W-:Y:S02]  /*3340*/  @P0 STS.U8 [UR4+0x1c], R0 ;  /* 0x00001c00ff000988 */ /* 0x0005e40008000004 */
[----:B------:R-:W3:Y:S02]  /*3350*/  SYNCS.PHASECHK.TRANS64.TRYWAIT P0, [UR5], R3 ;  /* 0x00000003ff0075a7 */ /* 0x000ee40008001105 */
[----:B--23--:R-:W-:Y:S05]  /*3360*/  @!P0 BRA `(.L_x_59) ;  /* 0x0000005000608947 */ /* 0x00cfea0003800000 */
.L_x_123:
[----:B------:R-:W-:-:S04]  /*3370*/  UIADD3 UR7, UPT, UPT, UR18, 0x1, URZ ;  /* 0x0000000112077890 */ /* 0x000fc8000fffe0ff */
[----:B------:R-:W-:-:S04]  /*3380*/  UISETP.NE.AND UP0, UPT, UR7, 0x4, UPT ;  /* 0x000000040700788c */ /* 0x000fc8000bf05270 */
[----:B-1----:R-:W-:Y:S02]  /*3390*/  USEL UR8, URZ, 0x1, UP0 ;  /* 0x00000001ff087887 */ /* 0x002fe40008000000 */
[----:B------:R-:W-:-:S04]  /*33a0*/  USEL UR7, UR7, URZ, UP0 ;  /* 0x000000ff07077287 */ /* 0x000fc80008000000 */
[----:B------:R-:W-:Y:S01]  /*33b0*/  ULEA UR5, UR7, UR6, 0x3 ;  /* 0x0000000607057291 */ /* 0x000fe2000f8e18ff */
[----:B------:R-:W-:-:S04]  /*33c0*/  LOP3.LUT R2, R11, UR8, RZ, 0x3c, !PT ;  /* 0x000000080b027c12 */ /* 0x000fc8000f8e3cff */
[----:B--2---:R-:W-:-:S04]  /*33d0*/  SHF.L.U32 R3, R2, 0x1f, RZ ;  /* 0x0000001f02037819 */ /* 0x004fc800000006ff */
[----:B------:R-:W1:Y:S02]  /*33e0*/  SYNCS.PHASECHK.TRANS64.TRYWAIT P0, [UR5], R3 ;  /* 0x00000003ff0075a7 */ /* 0x000e640008001105 */
[----:B-1----:R-:W-:Y:S05]  /*33f0*/  @!P0 BRA `(.L_x_60) ;  /* 0x0000005000548947 */ /* 0x002fea0003800000 */
.L_x_125:
        /* <DEDUP_REMOVED lines=9> */
.L_x_127:
[----:B------:R-:W-:-:S04]  /*3490*/  UIADD3 UR7, UPT, UPT, UR7, 0x1, URZ ;  /* 0x0000000107077890 */ /* 0x000fc8000fffe0ff */
[----:B------:R-:W-:-:S04]  /*34a0*/  UISETP.NE.AND UP0, UPT, UR7, 0x4, UPT ;  /* 0x000000040700788c */ /* 0x000fc8000bf05270 */
[----:B------:R-:W-:Y:S02]  /*34b0*/  USEL UR5, URZ, 0x1, UP0 ;  /* 0x00000001ff057887 */ /* 0x000fe40008000000 */
[----:B------:R-:W-:-:S04]  /*34c0*/  USEL UR7, UR7, URZ, UP0 ;  /* 0x000000ff07077287 */ /* 0x000fc80008000000 */
[----:B------:R-:W-:Y:S01]  /*34d0*/  ULEA UR7, UR7, UR6, 0x3 ;  /* 0x0000000607077291 */ /* 0x000fe2000f8e18ff */
[----:B-1----:R-:W-:-:S04]  /*34e0*/  LOP3.LUT R3, R2, UR5, RZ, 0x3c, !PT ;  /* 0x0000000502037c12 */ /* 0x002fc8000f8e3cff */
[----:B------:R-:W-:-:S04]  /*34f0*/  SHF.L.U32 R3, R3, 0x1f, RZ ;  /* 0x0000001f03037819 */ /* 0x000fc800000006ff */
[----:B------:R-:W1:Y:S02]  /*3500*/  SYNCS.PHASECHK.TRANS64.TRYWAIT P0, [UR7], R3 ;  /* 0x00000003ff0075a7 */ /* 0x000e640008001107 */
[----:B-1----:R-:W-:Y:S05]  /*3510*/  @!P0 BRA `(.L_x_62) ;  /* 0x00000050003c8947 */ /* 0x002fea0003800000 */
.L_x_129:
[----:B------:R-:W-:Y:S01]  /*3520*/  NOP ;  /* 0x0000000000007918 */ /* 0x000fe20000000000 */
[----:B-1----:R-:W1:Y:S01]  /*3530*/  LDS R0, [UR4+0x14] ;  /* 0x00001404ff007984 */ /* 0x002e620008000800 */
[----:B------:R-:W-:Y:S01]  /*3540*/  ULOP3.LUT UR6, UR19, 0xffff, URZ, 0xc0, !UPT ;  /* 0x0000ffff13067892 */ /* 0x000fe2000f8ec0ff */
[----:B------:R-:W-:Y:S01]  /*3550*/  UMOV UR8, 0xffff ;  /* 0x0000ffff00087882 */ /* 0x000fe20000000000 */
[----:B------:R-:W-:Y:S02]  /*3560*/  UMOV UR5, 0x1 ;  /* 0x0000000100057882 */ /* 0x000fe40000000000 */
[----:B------:R-:W-:-:S04]  /*3570*/  USHF.R.U32.HI UR6, URZ, 0x5, UR6 ;  /* 0x00000005ff067899 */ /* 0x000fc80008011606 */
[----:B------:R-:W-:Y:S02]  /*3580*/  USHF.L.U32 UR8, UR8, UR6, URZ ;  /* 0x0000000608087299 */ /* 0x000fe400080006ff */
[----:B------:R-:W-:-:S04]  /*3590*/  USHF.L.U32 UR5, UR5, UR6, URZ ;  /* 0x0000000605057299 */ /* 0x000fc800080006ff */
[----:B-1----:R-:W-:-:S04]  /*35a0*/  LOP3.LUT R0, R0, UR8, RZ, 0xc0, !PT ;  /* 0x0000000800007c12 */ /* 0x002fc8000f8ec0ff */
[----:B------:R-:W-:-:S13]  /*35b0*/  ISETP.NE.AND P0, PT, R0, UR8, PT ;  /* 0x0000000800007c0c */ /* 0x000fda000bf05270 */
[----:B------:R-:W-:Y:S05]  /*35c0*/  @P0 BRA `(.L_x_63) ;  /* 0x0000000000580947 */ /* 0x000fea0003800000 */
[----:B------:R-:W1:Y:S02]  /*35d0*/  LDS R0, [UR4+0x18] ;  /* 0x00001804ff007984 */ /* 0x000e640008000800 */
[----:B-1----:R-:W-:-:S04]  /*35e0*/  LOP3.LUT R0, R0, UR5, RZ, 0xc0, !PT ;  /* 0x0000000500007c12 */ /* 0x002fc8000f8ec0ff */
[----:B------:R-:W-:-:S13]  /*35f0*/  ISETP.NE.AND P0, PT, R0, UR5, PT ;  /* 0x0000000500007c0c */ /* 0x000fda000bf05270 */
[----:B------:R-:W-:Y:S05]  /*3600*/  @P0 BRA `(.L_x_64) ;  /* 0x00000000003c0947 */ /* 0x000fea0003800000 */
[----:B------:R-:W1:Y:S01]  /*3610*/  S2R R2, SR_LANEID ;  /* 0x0000000000027919 */ /* 0x000e620000000000 */
[----:B------:R-:W-:Y:S01]  /*3620*/  ULOP3.LUT UR8, URZ, UR8, URZ, 0x33, !UPT ;  /* 0x00000008ff087292 */ /* 0x000fe2000f8e33ff */
[----:B------:R-:W-:Y:S01]  /*3630*/  LOP3.LUT R4, RZ, UR5, RZ, 0x33, !PT ;  /* 0x00000005ff047c12 */ /* 0x000fe2000f8e33ff */
[----:B------:R-:W-:Y:S02]  /*3640*/  VOTEU.ANY UR7, UPT, PT ;  /* 0x0000000000077886 */ /* 0x000fe400038e0100 */
[----:B------:R-:W-:Y:S01]  /*3650*/  UFLO.U32 UR7, UR7 ;  /* 0x00000007000772bd */ /* 0x000fe200080e0000 */
[----:B------:R-:W2:Y:S01]  /*3660*/  REDUX UR5, R4 ;  /* 0x00000000040573c4 */ /* 0x000ea20000000000 */
[----:B------:R-:W-:-:S06]  /*3670*/  IMAD.U32 R0, RZ, RZ, UR8 ;  /* 0x00000008ff007e24 */ /* 0x000fcc000f8e00ff */
[----:B------:R3:W-:Y:S01]  /*3680*/  UTCATOMSWS.AND URZ, UR8 ;  /* 0x0000000800ff79e3 */ /* 0x0007e20008000000 */
[----:B------:R-:W4:Y:S01]  /*3690*/  REDUX UR6, R0 ;  /* 0x00000000000673c4 */ /* 0x000f220000000000 */
[----:B-1----:R-:W-:Y:S01]  /*36a0*/  ISETP.EQ.U32.AND P0, PT, R2, UR7, PT ;  /* 0x0000000702007c0c */ /* 0x002fe2000bf02070 */
[----:B--2---:R-:W-:Y:S01]  /*36b0*/  IMAD.U32 R2, RZ, RZ, UR5 ;  /* 0x00000005ff027e24 */ /* 0x004fe2000f8e00ff */
[----:B----4-:R-:W-:-:S11]  /*36c0*/  MOV R3, UR6 ;  /* 0x0000000600037c02 */ /* 0x010fd60008000f00 */
[----:B------:R3:W-:Y:S04]  /*36d0*/  @P0 ATOMS.AND RZ, [UR4+0x14], R3 ;  /* 0x00001403ffff098c */ /* 0x0007e8000a800004 */
[----:B------:R3:W-:Y:S01]  /*36e0*/  @P0 ATOMS.AND RZ, [UR4+0x18], R2 ;  /* 0x00001802ffff098c */ /* 0x0007e2000a800004 */
[----:B------:R-:W-:Y:S05]  /*36f0*/  BRA `(.L_x_65) ;  /* 0x0000000000147947 */ /* 0x000fea0003800000 */
.L_x_64:
[----:B------:R-:W-:Y:S02]  /*3700*/  MOV R2, 0x3720 ;  /* 0x0000372000027802 */ /* 0x000fe40000000f00 */
[----:B----45:R-:W-:Y:S05]  /*3710*/  CALL.REL.NOINC `($__internal_0_$__cuda_sm10x_tcgen05_guardrail_trap_col_being_dealloced_not_returned_by_alloc) ;  /* 0x0000005000987944 */ /* 0x030fea0003c00000 */
[----:B------:R-:W-:Y:S05]  /*3720*/  BRA `(.L_x_65) ;  /* 0x0000000000087947 */ /* 0x000fea0003800000 */
.L_x_63:
[----:B------:R-:W-:Y:S02]  /*3730*/  MOV R2, 0x3750 ;  /* 0x0000375000027802 */ /* 0x000fe40000000f00 */
[----:B----45:R-:W-:Y:S05]  /*3740*/  CALL.REL.NOINC `($__internal_2_$__cuda_sm10x_tcgen05_guardrail_trap_unallocated_columns_being_dealloced) ;  /* 0x0000005000a47944 */ /* 0x030fea0003c00000 */
.L_x_65:
[----:B------:R-:W-:Y:S01]  /*3750*/  NOP ;  /* 0x0000000000007918 */ /* 0x000fe20000000000 */
[----:B---3--:R-:W-:Y:S05]  /*3760*/  EXIT ;  /* 0x000000000000794d */ /* 0x008fea0003800000 */
.L_x_47:
[----:B------:R-:W-:-:S09]  /*3770*/  UISETP.NE.OR UP2, UPT, UR8, 0x3, !UP2 ;  /* 0x000000030800788c */ /* 0x000fd2000d745670 */
[----:B------:R-:W-:Y:S05]  /*3780*/  BRA.U UP2, `(.L_x_66) ;  /* 0x0000000d02407547 */ /* 0x000fea000b800000 */
[----:B------:R-:W1:Y:S01]  /*3790*/  LDC R0, c[0x0][0xb30] ;  /* 0x0002cc00ff007b82 */ /* 0x000e620000000800 */
[----:B------:R-:W2:Y:S01]  /*37a0*/  LDCU.64 UR8, c[0x0][0x888] ;  /* 0x00011100ff0877ac */ /* 0x000ea20008000a00 */
[----:B------:R-:W-:Y:S02]  /*37b0*/  HFMA2 R29, -RZ, RZ, 0, 0 ;  /* 0x00000000ff1d7431 */ /* 0x000fe400000001ff */
[----:B------:R-:W-:Y:S01]  /*37c0*/  IMAD.MOV.U32 R31, RZ, RZ, 0x1 ;  /* 0x00000001ff1f7424 */ /* 0x000fe200078e00ff */
[----:B------:R-:W-:Y:S01]  /*37d0*/  MOV R23, 0x2000 ;  /* 0x0000200000177802 */ /* 0x000fe20000000f00 */
[----:B------:R-:W4:Y:S01]  /*37e0*/  LDCU.64 UR4, c[0x0][0x890] ;  /* 0x00011200ff0477ac */ /* 0x000f220008000a00 */
[----:B------:R-:W-:Y:S01]  /*37f0*/  IMAD.MOV.U32 R30, RZ, RZ, RZ ;  /* 0x000000ffff1e7224 */ /* 0x000fe200078e00ff */
[----:B------:R-:W3:Y:S01]  /*3800*/  LDC R19, c[0x0][0x370] ;  /* 0x0000dc00ff137b82 */ /* 0x000ee20000000800 */
[----:B------:R-:W-:Y:S01]  /*3810*/  UMOV UR7, 0x400 ;  /* 0x0000040000077882 */ /* 0x000fe20000000000 */
[----:B------:R-:W-:-:S02]  /*3820*/  UPLOP3.LUT UP1, UPT, UPT, UPT, UPT, 0x40, 0x4 ;  /* 0x000000000004789c */ /* 0x000fc40003f2e870 */
[----:B------:R-:W-:-:S04]  /*3830*/  ULEA UR7, UR37, UR7, 0x18 ;  /* 0x0000000725077291 */ /* 0x000fc8000f8ec0ff */
[----:B------:R-:W3:Y:S01]  /*3840*/  LDC R2, c[0x0][0xb0c] ;  /* 0x0002c300ff027b82 */ /* 0x000ee20000000800 */
[----:B------:R-:W-:Y:S02]  /*3850*/  UIADD3 UR13, UPT, UPT, UR7, 0x38, URZ ;  /* 0x00000038070d7890 */ /* 0x000fe4000fffe0ff */
[----:B--2---:R-:W-:Y:S02]  /*3860*/  UISETP.NE.U32.AND UP2, UPT, UR8, URZ, UPT ;  /* 0x000000ff0800728c */ /* 0x004fe4000bf45070 */
[----:B------:R-:W-:Y:S02]  /*3870*/  UIADD3 UR17, UPT, UPT, UR7, 0x30, URZ ;  /* 0x0000003007117890 */ /* 0x000fe4000fffe0ff */
[----:B----4-:R-:W-:Y:S01]  /*3880*/  UISETP.NE.U32.AND UP3, UPT, UR4, URZ, UPT ;  /* 0x000000ff0400728c */ /* 0x010fe2000bf65070 */
[----:B------:R-:W2:Y:S01]  /*3890*/  LDC R18, c[0x0][0xb20] ;  /* 0x0002c800ff127b82 */ /* 0x000ea20000000800 */
[----:B-1----:R-:W-:Y:S01]  /*38a0*/  ISETP.NE.AND P1, PT, R0, 0x1, PT ;  /* 0x000000010000780c */ /* 0x002fe20003f25270 */
[----:B------:R-:W-:-:S02]  /*38b0*/  UISETP.NE.AND.EX UP2, UPT, UR9, URZ, UPT, UP2 ;  /* 0x000000ff0900728c */ /* 0x000fc4000bf45320 */
[----:B------:R-:W-:Y:S02]  /*38c0*/  UPRMT UR13, UR37, 0x654, UR13 ;  /* 0x00000654250d7896 */ /* 0x000fe4000800000d */
[----:B------:R-:W-:Y:S02]  /*38d0*/  UISETP.NE.AND.EX UP3, UPT, UR5, URZ, UPT, UP3 ;  /* 0x000000ff0500728c */ /* 0x000fe4000bf65330 */
[----:B------:R-:W1:Y:S08]  /*38e0*/  LDC.64 R32, c[0x0][0x348] ;  /* 0x0000d200ff207b82 */ /* 0x000e700000000a00 */
[----:B------:R-:W4:Y:S08]  /*38f0*/  LDC.64 R16, c[0x0][0xb10] ;  /* 0x0002c400ff107b82 */ /* 0x000f300000000a00 */
[----:B------:R-:W1:Y:S08]  /*3900*/  LDC.64 R6, c[0x0][0xb18] ;  /* 0x0002c600ff067b82 */ /* 0x000e700000000a00 */
[----:B------:R-:W1:Y:S08]  /*3910*/  LDC.64 R4, c[0x0][0xb28] ;  /* 0x0002ca00ff047b82 */ /* 0x000e700000000a00 */
[----:B--23--:R-:W1:Y:S02]  /*3920*/  LDC R22, c[0x0][0x374] ;  /* 0x0000dd00ff167b82 */ /* 0x00ce640000000800 */
.L_x_75:
[C---:B------:R-:W-:Y:S02]  /*3930*/  LEA R0, R30.reuse, UR7, 0x3 ;  /* 0x000000071e007c11 */ /* 0x040fe4000f8e18ff */
[----:B------:R-:W-:Y:S02]  /*3940*/  SHF.L.U32 R3, R29, 0x1f, RZ ;  /* 0x0000001f1d037819 */ /* 0x000fe400000006ff */
[----:B------:R-:W-:Y:S02]  /*3950*/  LEA R24, R30, UR7, 0x4 ;  /* 0x000000071e187c11 */ /* 0x000fe4000f8e20ff */
[----:B--2---:R-:W2:Y:S02]  /*3960*/  SYNCS.PHASECHK.TRANS64.TRYWAIT P0, [R0+URZ+0x60], R3 ;  /* 0x00006003000075a7 */ /* 0x004ea400080011ff */
[----:B--2---:R-:W-:Y:S05]  /*3970*/  @!P0 BRA `(.L_x_67) ;  /* 0x0000004c003c8947 */ /* 0x004fea0003800000 */
.L_x_130:
[----:B------:R-:W-:Y:S01]  /*3980*/  ISETP.GE.AND P0, PT, R72, 0x1, PT ;  /* 0x000000014800780c */ /* 0x000fe20003f06270 */
[----:B------:R-:W3:Y:S01]  /*3990*/  LDS.128 R24, [R24+0xf0] ;  /* 0x0000f00018187984 */ /* 0x000ee20000000c00 */
[----:B--2---:R-:W-:Y:S01]  /*39a0*/  VIADD R0, R0, 0x70 ;  /* 0x0000007000007836 */ /* 0x004fe20000000000 */
[----:B------:R-:W-:Y:S01]  /*39b0*/  @!PT LDS RZ, [RZ] ;  /* 0x00000000fffff984 */ /* 0x000fe20000000800 */
[----:B------:R-:W-:Y:S01]  /*39c0*/  @!PT LDS RZ, [RZ] ;  /* 0x00000000fffff984 */ /* 0x000fe20000000800 */
[----:B------:R-:W-:Y:S01]  /*39d0*/  @!PT LDS RZ, [RZ] ;  /* 0x00000000fffff984 */ /* 0x000fe20000000800 */
[----:B------:R-:W-:Y:S01]  /*39e0*/  @!PT LDS RZ, [RZ] ;  /* 0x00000000fffff984 */ /* 0x000fe20000000800 */
[----:B------:R2:W-:Y:S06]  /*39f0*/  MEMBAR.ALL.CTA ;  /* 0x0000000000007992 */ /* 0x0005ec0000008000 */
[----:B--2---:R-:W2:Y:S01]  /*3a00*/  FENCE.VIEW.ASYNC.S ;  /* 0x00000000000073c6 */ /* 0x004ea20000000000 */
[----:B------:R-:W-:Y:S04]  /*3a10*/  PRMT R0, RZ, 0x654, R0 ;  /* 0x00000654ff007816 */ /* 0x000fe80000000000 */
[----:B--2---:R2:W-:Y:S01]  /*3a20*/  SYNCS.ARRIVE.TRANS64.RED.A1T0 RZ, [R0+URZ], RZ ;  /* 0x000000ff00ff79a7 */ /* 0x0045e200081004ff */
[----:B---3--:R-:W-:Y:S11]  /*3a30*/  LOP3.LUT P3, RZ, R26, 0x1, RZ, 0xc0, !PT ;  /* 0x000000011aff7812 */ /* 0x008ff6000786c0ff */
[----:B------:R-:W-:Y:S02]  /*3a40*/  @!UPT UIADD3 URZ, UPT, UPT, URZ, URZ, URZ ;  /* 0x000000fffffff290 */ /* 0x000fe4000fffe0ff */
[----:B------:R-:W-:Y:S02]  /*3a50*/  @P3 MOV R13, R24 ;  /* 0x00000018000d3202 */ /* 0x000fe40000000f00 */
[----:B------:R-:W-:Y:S01]  /*3a60*/  @P3 LOP3.LUT R8, R25, 0xffff, RZ, 0xc0, !PT ;  /* 0x0000ffff19083812 */ /* 0x000fe200078ec0ff */
[----:B--2---:R-:W-:Y:S06]  /*3a70*/  @!P0 BRA `(.L_x_68) ;  /* 0x0000000000a48947 */ /* 0x004fec0003800000 */
[----:B-1----:R-:W-:Y:S01]  /*3a80*/  IMAD.HI.U32 R35, R22, R7, RZ ;  /* 0x0000000716237227 */ /* 0x002fe200078e00ff */
[----:B------:R-:W-:Y:S02]  /*3a90*/  ISETP.NE.AND P0, PT, R6, 0x1, PT ;  /* 0x000000010600780c */ /* 0x000fe40003f05270 */
[----:B------:R-:W-:Y:S01]  /*3aa0*/  ISETP.NE.AND P2, PT, R72, 0x1, PT ;  /* 0x000000014800780c */ /* 0x000fe20003f45270 */
[----:B----4-:R-:W-:Y:S01]  /*3ab0*/  IMAD.HI.U32 R34, R19, R16, RZ ;  /* 0x0000001013227227 */ /* 0x010fe200078e00ff */
[----:B------:R-:W-:Y:S02]  /*3ac0*/  SHF.R.U32.HI R35, RZ, R18, R35 ;  /* 0x00000012ff237219 */ /* 0x000fe40000011623 */
[----:B------:R-:W-:Y:S01]  /*3ad0*/  ISETP.NE.AND P4, PT, R2, 0x1, PT ;  /* 0x000000010200780c */ /* 0x000fe20003f85270 */
[----:B------:R-:W-:Y:S01]  /*3ae0*/  IMAD.HI.U32 R36, R13, R16, RZ ;  /* 0x000000100d247227 */ /* 0x000fe200078e00ff */
[----:B------:R-:W-:Y:S02]  /*3af0*/  SHF.R.U32.HI R34, RZ, R17, R34 ;  /* 0x00000011ff227219 */ /* 0x000fe40000011622 */
[----:B------:R-:W-:Y:S01]  /*3b00*/  SEL R3, R22, R35, !P0 ;  /* 0x0000002316037207 */ /* 0x000fe20004000000 */
[C---:B------:R-:W-:Y:S01]  /*3b10*/  IMAD.HI.U32 R35, R8.reuse, R7, RZ ;  /* 0x0000000708237227 */ /* 0x040fe200078e00ff */
[----:B------:R-:W-:Y:S02]  /*3b20*/  SEL R11, R19, R34, !P4 ;  /* 0x00000022130b7207 */ /* 0x000fe40006000000 */
[----:B------:R-:W-:Y:S01]  /*3b30*/  SHF.R.U32.HI R36, RZ, R17, R36 ;  /* 0x00000011ff247219 */ /* 0x000fe20000011624 */
[----:B------:R-:W-:Y:S01]  /*3b40*/  IMAD.HI.U32 R38, R3, R4, RZ ;  /* 0x0000000403267227 */ /* 0x000fe200078e00ff */
[----:B------:R-:W-:Y:S03]  /*3b50*/  SHF.R.U32.HI R35, RZ, R18, R35 ;  /* 0x00000012ff237219 */ /* 0x000fe60000011623 */
[----:B------:R-:W-:Y:S01]  /*3b60*/  IMAD.HI.U32 R34, R11, R4, RZ ;  /* 0x000000040b227227 */ /* 0x000fe200078e00ff */
[----:B------:R-:W-:Y:S02]  /*3b70*/  @P2 SHF.R.U32.HI R3, RZ, R5, R38 ;  /* 0x00000005ff032219 */ /* 0x000fe40000011626 */
[----:B------:R-:W-:Y:S02]  /*3b80*/  SEL R9, R8, R35, !P0 ;  /* 0x0000002308097207 */ /* 0x000fe40004000000 */
[----:B------:R-:W-:Y:S01]  /*3b90*/  @P2 SHF.R.U32.HI R11, RZ, R5, R34 ;  /* 0x00000005ff0b2219 */ /* 0x000fe20000011622 */
[C---:B------:R-:W-:Y:S01]  /*3ba0*/  IMAD R10, R72.reuse, R3, RZ ;  /* 0x00000003480a7224 */ /* 0x040fe200078e02ff */
[----:B------:R-:W-:Y:S01]  /*3bb0*/  SEL R3, R13, R36, !P4 ;  /* 0x000000240d037207 */ /* 0x000fe20006000000 */
[C---:B------:R-:W-:Y:S03]  /*3bc0*/  IMAD.HI.U32 R14, R9.reuse, R4, RZ ;  /* 0x00000004090e7227 */ /* 0x040fe600078e00ff */
[----:B------:R-:W-:Y:S01]  /*3bd0*/  ISETP.GE.AND P0, PT, R9, R10, PT ;  /* 0x0000000a0900720c */ /* 0x000fe20003f06270 */
[C---:B------:R-:W-:Y:S01]  /*3be0*/  IMAD R12, R72.reuse, R11, RZ ;  /* 0x0000000b480c7224 */ /* 0x040fe200078e02ff */
[-C--:B------:R-:W-:Y:S04]  /*3bf0*/  SHF.R.U32.HI R14, RZ, R5.reuse, R14 ;  /* 0x00000005ff0e7219 */ /* 0x080fe8000001160e */
[----:B------:R-:W-:Y:S02]  /*3c00*/  ISETP.GE.OR P0, PT, R3, R12, P0 ;  /* 0x0000000c0300720c */ /* 0x000fe40000706670 */
[----:B------:R-:W-:Y:S05]  /*3c10*/  SEL R15, R9, R14, !P2 ;  /* 0x0000000e090f7207 */ /* 0x000fea0005000000 */
[----:B------:R-:W-:Y:S04]  /*3c20*/  IMAD.MOV R14, RZ, RZ, -R15 ;  /* 0x000000ffff0e7224 */ /* 0x000fe800078e0a0f */
[----:B------:R-:W-:Y:S02]  /*3c30*/  IMAD R14, R72, R14, R9 ;  /* 0x0000000e480e7224 */ /* 0x000fe400078e0209 */
[C---:B------:R-:W-:Y:S05]  /*3c40*/  @!P0 IMAD.HI.U32 R10, R3.reuse, R4, RZ ;  /* 0x00000004030a8227 */ /* 0x040fea00078e00ff */
[----:B------:R-:W-:Y:S04]  /*3c50*/  @!P0 SHF.R.U32.HI R10, RZ, R5, R10 ;  /* 0x00000005ff0a8219 */ /* 0x000fe8000001160a */
[----:B------:R-:W-:Y:S01]  /*3c60*/  @!P0 SEL R0, R3, R10, !P2 ;  /* 0x0000000a03008207 */ /* 0x000fe20005000000 */
[----:B------:R-:W-:Y:S03]  /*3c70*/  IMAD.MOV R10, RZ, RZ, -R3 ;  /* 0x000000ffff0a7224 */ /* 0x000fe600078e0a03 */
[----:B------:R-:W-:Y:S01]  /*3c80*/  @!P0 IADD3 R15, PT, PT, R15, -R0, RZ ;  /* 0x800000000f0f8210 */ /* 0x000fe20007ffe0ff */
[----:B------:R-:W-:Y:S01]  /*3c90*/  @!P0 IMAD R0, R11, R14, R0 ;  /* 0x0000000e0b008224 */ /* 0x000fe200078e0200 */
[----:B------:R-:W-:Y:S01]  /*3ca0*/  IADD3 R11, PT, PT, -R9, RZ, RZ ;  /* 0x000000ff090b7210 */ /* 0x000fe20007ffe1ff */
[----:B------:R-:W-:Y:S02]  /*3cb0*/  IMAD R13, R2, R10, R13 ;  /* 0x0000000a020d7224 */ /* 0x000fe400078e020d */
[----:B------:R-:W-:Y:S02]  /*3cc0*/  @!P0 IMAD R9, R15, R72, R3 ;  /* 0x000000480f098224 */ /* 0x000fe400078e0203 */
[----:B------:R-:W-:Y:S02]  /*3cd0*/  @!P0 IMAD.MOV.U32 R3, RZ, RZ, R0 ;  /* 0x000000ffff038224 */ /* 0x000fe400078e0000 */
[----:B------:R-:W-:Y:S02]  /*3ce0*/  IMAD R8, R6, R11, R8 ;  /* 0x0000000b06087224 */ /* 0x000fe400078e0208 */
[----:B------:R-:W-:Y:S02]  /*3cf0*/  IMAD R13, R3, R2, R13 ;  /* 0x00000002030d7224 */ /* 0x000fe400078e020d */
[----:B------:R-:W-:Y:S02]  /*3d00*/  IMAD R8, R9, R6, R8 ;  /* 0x0000000609087224 */ /* 0x000fe400078e0208 */
.L_x_68:
[----:B------:R-:W-:Y:S05]  /*3d10*/  BRA.U UP1, `(.L_x_69) ;  /* 0x0000000101107547 */ /* 0x000fea000b800000 */
[----:B------:R-:W-:Y:S04]  /*3d20*/  MOV R0, UR6 ;  /* 0x0000000600007c02 */ /* 0x000fe80008000f00 */
[----:B------:R-:W-:Y:S04]  /*3d30*/  SHF.L.U32 R3, R0, 0x1f, RZ ;  /* 0x0000001f00037819 */ /* 0x000fe800000006ff */
[----:B------:R-:W2:Y:S02]  /*3d40*/  SYNCS.PHASECHK.TRANS64.TRYWAIT P0, [UR7+0x58], R3 ;  /* 0x00005803ff0075a7 */ /* 0x000ea40008001107 */
[----:B--2---:R-:W-:Y:S05]  /*3d50*/  @!P0 BRA `(.L_x_70) ;  /* 0x0000004800588947 */ /* 0x004fea0003800000 */
.L_x_69:
[----:B------:R-:W-:Y:S02]  /*3d60*/  R2UR UR19, R21 ;  /* 0x00000000151372ca */ /* 0x000fe400000e0000 */
[----:B------:R-:W-:Y:S02]  /*3d70*/  R2UR UR18, R20 ;  /* 0x00000000141272ca */ /* 0x000fe400000e0000 */
[----:B------:R-:W-:Y:S02]  /*3d80*/  ISETP.NE.U32.AND P2, PT, RZ, UR4, PT ;  /* 0x00000004ff007c0c */ /* 0x000fe4000bf45070 */
[----:B------:R-:W-:Y:S02]  /*3d90*/  SHF.L.U32 R12, R31, 0x1f, RZ ;  /* 0x0000001f1f0c7819 */ /* 0x000fe400000006ff */
[----:B------:R-:W-:Y:S05]  /*3da0*/  ISETP.NE.AND.EX P2, PT, RZ, UR5, PT, P2 ;  /* 0x00000005ff007c0c */ /* 0x000fea000bf45320 */
[----:B------:R-:W-:Y:S02]  /*3db0*/  USHF.L.U32 UR19, UR19, 0x7, URZ ;  /* 0x0000000713137899 */ /* 0x000fe400080006ff */
[----:B------:R-:W-:Y:S01]  /*3dc0*/  USHF.L.U32 UR18, UR18, 0x7, URZ ;  /* 0x0000000712127899 */ /* 0x000fe200080006ff */
[----:B------:R-:W-:Y:S11]  /*3dd0*/  BRA.U !UP3, `(.L_x_71) ;  /* 0x000000010b347547 */ /* 0x000ff6000b800000 */
[----:B------:R-:W-:Y:S01]  /*3de0*/  UPLOP3.LUT UP0, UPT, UPT, UPT, UP2, 0x80, 0x8 ;  /* 0x000000000008789c */ /* 0x000fe20003f0f020 */
[----:B--2---:R-:W-:Y:S02]  /*3df0*/  HFMA2 R0, -RZ, RZ, 0, 5.9604644775390625e-08 ;  /* 0x00000001ff007431 */ /* 0x004fe400000001ff */
[----:B------:R-:W-:Y:S03]  /*3e00*/  IMAD.MOV.U32 R171, RZ, RZ, 0x1 ;  /* 0x00000001ffab7424 */ /* 0x000fe600078e00ff */
[----:B------:R-:W-:Y:S05]  /*3e10*/  PLOP3.LUT P0, PT, PT, PT, UP0, 0x80, 0x8 ;  /* 0x000000000008781c */ /* 0x000fea0003f0f008 */
[----:B------:R-:W2:Y:S01]  /*3e20*/  @UP0 LDCU.64 UR10, c[0x0][0x888] ;  /* 0x00011100ff0a07ac */ /* 0x000ea20008000a00 */
[----:B------:R-:W-:Y:S07]  /*3e30*/  @UP0 UIMAD UR8, UR36, UR4, URZ ;  /* 0x00000004240802a4 */ /* 0x000fee000f8e02ff */
[----:B------:R-:W-:Y:S01]  /*3e40*/  @!P0 PRMT R171, R0, 0x7610, R171 ;  /* 0x0000761000ab8816 */ /* 0x000fe200000000ab */
[----:B--2---:R-:W-:Y:S03]  /*3e50*/  @UP0 UIMAD.WIDE UR10, UR8, 0x4, UR10 ;  /* 0x00000004080a08a5 */ /* 0x004fe6000f8e020a */
[----:B------:R-:W2:Y:S03]  /*3e60*/  @!UP0 LDCU UR8, c[0x0][0x880] ;  /* 0x00011000ff0887ac */ /* 0x000ea60008000800 */
[----:B------:R-:W-:Y:S01]  /*3e70*/  IMAD.U32 R10, RZ, RZ, UR10 ;  /* 0x0000000aff0a7e24 */ /* 0x000fe2000f8e00ff */
[----:B------:R-:W-:Y:S05]  /*3e80*/  MOV R11, UR11 ;  /* 0x0000000b000b7c02 */ /* 0x000fea0008000f00 */
[----:B-----5:R3:W5:Y:S02]  /*3e90*/  @P0 LDG.E R81, desc[UR46][R10.64] ;  /* 0x0000002e0a510981 */ /* 0x020764000c1e1900 */
[----:B--23--:R-:W-:Y:S07]  /*3ea0*/  @!P0 IMAD.U32 R81, RZ, RZ, UR8 ;  /* 0x00000008ff518e24 */ /* 0x00cfee000f8e00ff */
.L_x_71:
[----:B-----5:R-:W-:Y:S01]  /*3eb0*/  @!P2 FSETP.EQ.AND P0, PT, R81, RZ, PT ;  /* 0x000000ff5100a20b */ /* 0x020fe20003f02000 */
[----:B------:R-:W-:Y:S01]  /*3ec0*/  @!UPT UIADD3 URZ, UPT, UPT, URZ, URZ, URZ ;  /* 0x000000fffffff290 */ /* 0x000fe2000fffe0ff */
[----:B------:R-:W-:Y:S11]  /*3ed0*/  @!P2 BRA `(.L_x_72) ;  /* 0x000000000014a947 */ /* 0x000ff60003800000 */
[----:B------:R-:W-:Y:S02]  /*3ee0*/  LOP3.LUT P2, RZ, R171, 0xff, RZ, 0xc0, !PT ;  /* 0x000000ffabff7812 */ /* 0x000fe4000784c0ff */
[----:B------:R-:W-:Y:S04]  /*3ef0*/  PLOP3.LUT P0, PT, PT, PT, UP0, 0x80, 0x8 ;  /* 0x000000000008781c */ /* 0x000fe80003f0f008 */
[----:B------:R-:W-:Y:S07]  /*3f00*/  PLOP3.LUT P0, PT, P0, PT, PT, 0x8, 0x80 ;  /* 0x000000000080781c */ /* 0x000fee000070e170 */
[----:B------:R-:W-:Y:S11]  /*3f10*/  @P2 FSETP.EQ.AND P0, PT, R81, RZ, PT ;  /* 0x000000ff5100220b */ /* 0x000ff60003f02000 */
[----:B------:R-:W-:Y:S02]  /*3f20*/  @!UPT UIADD3 URZ, UPT, UPT, URZ, URZ, URZ ;  /* 0x000000fffffff290 */ /* 0x000fe4000fffe0ff */
.L_x_72:
[----:B------:R-:W3:Y:S01]  /*3f30*/  SYNCS.PHASECHK.TRANS64.TRYWAIT P2, [UR7+0x40], R12 ;  /* 0x0000400cff0075a7 */ /* 0x000ee20008041107 */
[----:B------:R-:W-:Y:S04]  /*3f40*/  ELECT P4, URZ, PT ;  /* 0x0000000000ff782f */ /* 0x000fe80003880000 */
[----:B------:R-:W-:Y:S11]  /*3f50*/  PLOP3.LUT P4, PT, P0, P4, PT, 0xf2, 0x2f ;  /* 0x00000000002f781c */ /* 0x000ff60000789e72 */
[----:B------:R-:W-:Y:S02]  /*3f60*/  @!UPT UIADD3 URZ, UPT, UPT, URZ, URZ, URZ ;  /* 0x000000fffffff290 */ /* 0x000fe4000fffe0ff */
[----:B-1----:R-:W-:Y:S05]  /*3f70*/  @!P4 IADD3 R21, P0, PT, R32, 0x580, RZ ;  /* 0x000005802015c810 */ /* 0x002fea0007f1e0ff */
[----:B------:R-:W-:Y:S01]  /*3f80*/  @!P4 IMAD.X R20, RZ, RZ, R33, P0 ;  /* 0x000000ffff14c224 */ /* 0x000fe200000e0621 */
[----:B---3--:R-:W-:Y:S07]  /*3f90*/  @!P2 BRA `(.L_x_73) ;  /* 0x0000004400e0a947 */ /* 0x008fee0003800000 */
.L_x_133:
[----:B------:R-:W3:Y:S01]  /*3fa0*/  LDC.64 R14, c[0x0][0xb10] ;  /* 0x0002c400ff0e7b82 */ /* 0x000ee20000000a00 */
[----:B------:R-:W-:Y:S01]  /*3fb0*/  @!P4 R2UR UR8, R20 ;  /* 0x000000001408c2ca */ /* 0x000fe200000e0000 */
[----:B------:R-:W-:Y:S01]  /*3fc0*/  VOTEU.ALL UP1, P4 ;  /* 0x0000000000ff7886 */ /* 0x000fe20002020000 */
[----:B------:R-:W-:Y:S01]  /*3fd0*/  @!P4 R2UR UR9, R21 ;  /* 0x000000001509c2ca */ /* 0x000fe200000e0000 */
[----:B------:R-:W-:Y:S01]  /*3fe0*/  UMOV UR10, 0x0 ;  /* 0x00000000000a7882 */ /* 0x000fe20000000000 */
[----:B------:R-:W-:Y:S03]  /*3ff0*/  UMOV UR11, 0x10000000 ;  /* 0x10000000000b7882 */ /* 0x000fe60000000000 */
[----:B------:R-:W5:Y:S01]  /*4000*/  LDC.64 R10, c[0x0][0xb18] ;  /* 0x0002c600ff0a7b82 */ /* 0x000f620000000a00 */
[----:B------:R-:W-:Y:S01]  /*4010*/  @!UP1 UIADD3 UR16, UPT, UPT, UR7, 0x200, URZ ;  /* 0x0000020007109890 */ /* 0x000fe2000fffe0ff */
[----:B------:R-:W-:Y:S01]  /*4020*/  @P3 SHF.R.U32.HI R28, RZ, 0x10, R25 ;  /* 0x00000010ff1c3819 */ /* 0x000fe20000011619 */
[----:B------:R-:W-:Y:S01]  /*4030*/  VOTEU.ALL UP1, P4 ;  /* 0x0000000000ff7886 */ /* 0x000fe20002020000 */
[----:B------:R-:W-:Y:S01]  /*4040*/  UMOV UR20, UR36 ;  /* 0x0000002400147c82 */ /* 0x000fe20008000000 */
[----:B------:R-:W-:Y:S03]  /*4050*/  VIADD R30, R30, 0x1 ;  /* 0x000000011e1e7836 */ /* 0x000fe60000000000 */
[----:B--2---:R-:W2:Y:S01]  /*4060*/  @!P1 LDC R0, c[0x0][0xb20] ;  /* 0x0002c800ff009b82 */ /* 0x004ea20000000800 */
[----:B------:R-:W-:Y:S01]  /*4070*/  IMAD.U32 R21, RZ, RZ, UR8 ;  /* 0x00000008ff157e24 */ /* 0x000fe2000f8e00ff */
[----:B------:R-:W-:Y:S06]  /*4080*/  UPRMT UR8, UR37, 0x654, UR17 ;  /* 0x0000065425087896 */ /* 0x000fec0008000011 */
[----:B-1----:R-:W1:Y:S01]  /*4090*/  @!P1 LDC R3, c[0x0][0xb0c] ;  /* 0x0002c300ff039b82 */ /* 0x002e620000000800 */
[----:B------:R-:W-:Y:S01]  /*40a0*/  IMAD.U32 R20, RZ, RZ, UR9 ;  /* 0x00000009ff147e24 */ /* 0x000fe2000f8e00ff */
[----:B------:R-:W-:Y:S04]  /*40b0*/  @!P4 R2UR UR15, R21 ;  /* 0x00000000150fc2ca */ /* 0x000fe800000e0000 */
[----:B------:R-:W-:Y:S01]  /*40c0*/  @!P4 R2UR UR14, R20 ;  /* 0x00000000140ec2ca */ /* 0x000fe200000e0000 */
[----:B------:R-:W-:Y:S11]  /*40d0*/  @!P4 IMAD.MOV.U32 R20, RZ, RZ, 0x2000 ;  /* 0x00002000ff14c424 */ /* 0x000ff600078e00ff */
[----:B------:R-:W-:Y:S01]  /*40e0*/  @!UPT UIADD3 URZ, UPT, UPT, URZ, URZ, URZ ;  /* 0x000000fffffff290 */ /* 0x000fe2000fffe0ff */
[----:B------:R1:W-:Y:S01]  /*40f0*/  @!UP1 UTMALDG.3D [UR16], [UR14], desc[UR10] ;  /* 0x00000a100e0095b4 */ /* 0x0003e20008011000 */
[----:B------:R1:W-:Y:S02]  /*4100*/  @!P4 SYNCS.ARRIVE.TRANS64.RED.A0TR RZ, [UR7+0x30], R20 ;  /* 0x00003014ffffc9a7 */ /* 0x0003e40008300407 */
[----:B-1----:R-:W-:Y:S01]  /*4110*/  @!P1 ISETP.NE.AND P2, PT, R3, 0x1, PT ;  /* 0x000000010300980c */ /* 0x002fe20003f45270 */
[C---:B---3--:R-:W-:Y:S01]  /*4120*/  @!P1 IMAD.HI.U32 R14, R13.reuse, R14, RZ ;  /* 0x0000000e0d0e9227 */ /* 0x048fe200078e00ff */
[----:B-----5:R-:W-:Y:S03]  /*4130*/  @!P1 ISETP.NE.AND P0, PT, R10, 0x1, PT ;  /* 0x000000010a00980c */ /* 0x020fe60003f05270 */
[C---:B------:R-:W-:Y:S01]  /*4140*/  @!P1 IMAD.HI.U32 R11, R8.reuse, R11, RZ ;  /* 0x0000000b080b9227 */ /* 0x040fe200078e00ff */
[----:B------:R-:W-:Y:S04]  /*4150*/  @!P1 SHF.R.U32.HI R14, RZ, R15, R14 ;  /* 0x0000000fff0e9219 */ /* 0x000fe8000001160e */
[----:B--2---:R-:W-:Y:S01]  /*4160*/  @!P1 SHF.R.U32.HI R9, RZ, R0, R11 ;  /* 0x00000000ff099219 */ /* 0x004fe2000001160b */
[----:B------:R-:W-:Y:S01]  /*4170*/  SYNCS.ARRIVE.TRANS64.RED.A1T0 RZ, [UR8], RZ ;  /* 0x000000ffffff79a7 */ /* 0x000fe20008100408 */
[----:B------:R-:W-:Y:S02]  /*4180*/  @!P1 SEL R14, R13, R14, !P2 ;  /* 0x0000000e0d0e9207 */ /* 0x000fe40005000000 */
[----:B------:R-:W-:Y:S01]  /*4190*/  @!P1 SEL R9, R8, R9, !P0 ;  /* 0x0000000908099207 */ /* 0x000fe20004000000 */
[----:B------:R-:W1:Y:S04]  /*41a0*/  SYNCS.PHASECHK.TRANS64.TRYWAIT P5, [UR7+0x48], R12 ;  /* 0x0000480cff0075a7 */ /* 0x000e6800080a1107 */
[----:B------:R-:W-:Y:S02]  /*41b0*/  @!P1 IMAD.IADD R0, R9, 0x1, -R14 ;  /* 0x0000000109009824 */ /* 0x000fe400078e0a0e */
[----:B------:R-:W-:Y:S02]  /*41c0*/  @!P1 IMAD.IADD R9, R14, 0x1, -R9 ;  /* 0x000000010e099824 */ /* 0x000fe400078e0a09 */
[----:B------:R-:W-:Y:S02]  /*41d0*/  @!P1 IMAD R13, R0, R3, R13 ;  /* 0x00000003000d9224 */ /* 0x000fe400078e020d */
[----:B------:R-:W-:Y:S01]  /*41e0*/  @!P1 IMAD R8, R9, R10, R8 ;  /* 0x0000000a09089224 */ /* 0x000fe200078e0208 */
[----:B-1----:R-:W-:Y:S06]  /*41f0*/  @!P5 BRA `(.L_x_74) ;  /* 0x000000440060d947 */ /* 0x002fec0003800000 */
.L_x_135:
[----:B-1----:R-:W-:Y:S01]  /*4200*/  @!P4 IADD3 R3, P0, PT, R32, 0x580, RZ ;  /* 0x000005802003c810 */ /* 0x002fe20007f1e0ff */
[----:B------:R-:W-:Y:S01]  /*4210*/  VOTEU.ALL UP1, P4 ;  /* 0x0000000000ff7886 */ /* 0x000fe20002020000 */
[----:B------:R-:W-:Y:S01]  /*4220*/  UMOV UR20, 0x0 ;  /* 0x0000000000147882 */ /* 0x000fe20000000000 */
[----:B------:R-:W-:Y:S01]  /*4230*/  UMOV UR21, 0x10000000 ;  /* 0x1000000000157882 */ /* 0x000fe20000000000 */
[----:B------:R-:W-:Y:S01]  /*4240*/  @!P4 R2UR UR9, R3 ;  /* 0x000000000309c2ca */ /* 0x000fe200000e0000 */
[----:B------:R-:W-:Y:S01]  /*4250*/  @!P4 IMAD.X R0, RZ, RZ, R33, P0 ;  /* 0x000000ffff00c224 */ /* 0x000fe200000e0621 */
[----:B------:R-:W-:Y:S01]  /*4260*/  @!UP1 UIADD3 UR10, UPT, UPT, UR18, 0x40, URZ ;  /* 0x00000040120a9890 */ /* 0x000fe2000fffe0ff */
[----:B------:R-:W-:Y:S01]  /*4270*/  ISETP.NE.AND P0, PT, R30, 0x2, PT ;  /* 0x000000021e00780c */ /* 0x000fe20003f05270 */
[----:B------:R-:W-:Y:S01]  /*4280*/  UMOV UR11, UR19 ;  /* 0x00000013000b7c82 */ /* 0x000fe20008000000 */
[----:B------:R-:W-:Y:S01]  /*4290*/  UMOV UR12, UR36 ;  /* 0x00000024000c7c82 */ /* 0x000fe20008000000 */
[----:B------:R-:W-:Y:S01]  /*42a0*/  @!P4 R2UR UR8, R0 ;  /* 0x000000000008c2ca */ /* 0x000fe200000e0000 */
[----:B------:R-:W-:Y:S01]  /*42b0*/  IMAD.IADD R20, R8, 0x1, R147 ;  /* 0x0000000108147824 */ /* 0x000fe200078e0293 */
[----:B------:R-:W-:Y:S01]  /*42c0*/  @P3 R2UR UR36, R28 ;  /* 0x000000001c2432ca */ /* 0x000fe200000e0000 */
[----:B------:R-:W-:Y:S01]  /*42d0*/  IMAD.IADD R21, R13, 0x1, R170 ;  /* 0x000000010d157824 */ /* 0x000fe200078e02aa */
[----:B------:R-:W-:Y:S02]  /*42e0*/  SEL R0, RZ, 0x1, P0 ;  /* 0x00000001ff007807 */ /* 0x000fe40000000000 */
[----:B------:R-:W-:Y:S01]  /*42f0*/  LOP3.LUT R31, R31, 0x1, RZ, 0x3c, !PT ;  /* 0x000000011f1f7812 */ /* 0x000fe200078e3cff */
[----:B------:R-:W-:Y:S01]  /*4300*/  IMAD.U32 R10, RZ, RZ, UR9 ;  /* 0x00000009ff0a7e24 */ /* 0x000fe2000f8e00ff */
[----:B------:R-:W-:Y:S01]  /*4310*/  @!UP1 UIADD3 UR9, UPT, UPT, UR7, 0x38, URZ ;  /* 0x0000003807099890 */ /* 0x000fe2000fffe0ff */
[----:B------:R-:W-:Y:S02]  /*4320*/  LOP3.LUT R29, R29, R0, RZ, 0x3c, !PT ;  /* 0x000000001d1d7212 */ /* 0x000fe400078e3cff */
[----:B------:R-:W-:Y:S02]  /*4330*/  SEL R30, R30, RZ, P0 ;  /* 0x000000ff1e1e7207 */ /* 0x000fe40000000000 */
[----:B------:R-:W-:Y:S01]  /*4340*/  IMAD.U32 R11, RZ, RZ, UR8 ;  /* 0x00000008ff0b7e24 */ /* 0x000fe2000f8e00ff */
[----:B------:R-:W-:Y:S01]  /*4350*/  @!P4 R2UR UR14, R10 ;  /* 0x000000000a0ec2ca */ /* 0x000fe200000e0000 */
[----:B------:R-:W-:Y:S01]  /*4360*/  @!UP1 UIADD3 UR8, UPT, UPT, UR7, 0x2200, URZ ;  /* 0x0000220007089890 */ /* 0x000fe2000fffe0ff */
[----:B------:R-:W-:Y:S02]  /*4370*/  VOTEU.ALL UP1, P4 ;  /* 0x0000000000ff7886 */ /* 0x000fe40002020000 */
[----:B------:R-:W-:Y:S11]  /*4380*/  @!P4 R2UR UR15, R11 ;  /* 0x000000000b0fc2ca */ /* 0x000ff600000e0000 */
[----:B------:R-:W-:Y:S02]  /*4390*/  @!UPT UIADD3 URZ, UPT, UPT, URZ, URZ, URZ ;  /* 0x000000fffffff290 */ /* 0x000fe4000fffe0ff */
[----:B------:R2:W-:Y:S01]  /*43a0*/  @!UP1 UTMALDG.3D [UR8], [UR14], desc[UR20] ;  /* 0x000014080e0095b4 */ /* 0x0005e20008011000 */
[----:B------:R2:W-:Y:S01]  /*43b0*/  @!P4 SYNCS.ARRIVE.TRANS64.RED.A0TR RZ, [UR7+0x38], R23 ;  /* 0x00003817ffffc9a7 */ /* 0x0005e20008300407 */
[----:B------:R-:W-:Y:S01]  /*43c0*/  UPLOP3.LUT UP1, UPT, UPT, UPT, UPT, 0x80, 0x8 ;  /* 0x000000000008789c */ /* 0x000fe20003f2f070 */
[----:B------:R-:W-:Y:S01]  /*43d0*/  SYNCS.ARRIVE.TRANS64.RED.A1T0 RZ, [UR13], RZ ;  /* 0x000000ffffff79a7 */ /* 0x000fe2000810040d */
[----:B------:R-:W-:Y:S09]  /*43e0*/  @P3 BRA `(.L_x_75) ;  /* 0xfffffff400503947 */ /* 0x000ff2000383ffff */
[----:B------:R-:W-:-:S04]  /*43f0*/  SHF.L.U32 R3, R31, 0x1f, RZ ;  /* 0x0000001f1f037819 */ /* 0x000fc800000006ff */
[----:B------:R-:W1:Y:S02]  /*4400*/  SYNCS.PHASECHK.TRANS64.TRYWAIT P0, [UR7+0x40], R3 ;  /* 0x00004003ff0075a7 */ /* 0x000e640008001107 */
[----:B-1----:R-:W-:Y:S05]  /*4410*/  @!P0 BRA `(.L_x_76) ;  /* 0x0000004000f08947 */ /* 0x002fea0003800000 */
.L_x_137:
[----:B-1----:R-:W-:-:S07]  /*4420*/  MOV R0, UR7 ;  /* 0x0000000700007c02 */ /* 0x002fce0008000f00 */
.L_x_77:
[----:B-1----:R-:W-:-:S04]  /*4430*/  SHF.L.U32 R3, R31, 0x1f, RZ ;  /* 0x0000001f1f037819 */ /* 0x002fc800000006ff */
[----:B------:R1:W3:Y:S03]  /*4440*/  SYNCS.PHASECHK.TRANS64.TRYWAIT P0, [R0+URZ+0x48], R3 ;  /* 0x00004803000075a7 */ /* 0x0002e600080011ff */
[----:B---3--:R-:W-:Y:S05]  /*4450*/  @!P0 NANOSLEEP.SYNCS 0x989680 ;  /* 0x009896800000895d */ /* 0x008fea0003900000 */
[----:B------:R-:W3:Y:S02]  /*4460*/  @!P0 SYNCS.PHASECHK.TRANS64 P0, [R0+URZ+0x48], R3 ;  /* 0x00004803000085a7 */ /* 0x000ee400080010ff */
[----:B--23--:R-:W-:Y:S05]  /*4470*/  @P0 EXIT ;  /* 0x000000000000094d */ /* 0x00cfea0003800000 */
[----:B------:R-:W-:Y:S05]  /*4480*/  BRA `(.L_x_77) ;  /* 0xfffffffc00e87947 */ /* 0x000fea000383ffff */
.L_x_66:
[----:B------:R-:W-:-:S06]  /*4490*/  UISETP.GE.AND UP1, UPT, UR8, 0x4, UPT ;  /* 0x000000040800788c */ /* 0x000fcc000bf26270 */
[----:B------:R-:W-:-:S13]  /*44a0*/  PLOP3.LUT P0, PT, PT, PT, UP1, 0x80, 0x8 ;  /* 0x000000000008781c */ /* 0x000fda0003f0f018 */
[----:B------:R-:W-:Y:S05]  /*44b0*/  @!P0 EXIT ;  /* 0x000000000000894d */ /* 0x000fea0003800000 */
[----:B------:R-:W-:Y:S01]  /*44c0*/  BAR.SYNC.DEFER_BLOCKING 0x6, 0xa0 ;  /* 0x0182800000007b1d */ /* 0x000fe20000010000 */
[C---:B------:R-:W-:Y:S01]  /*44d0*/  IMAD.SHL.U32 R3, R189.reuse, 0x40, RZ ;  /* 0x00000040bd037824 */ /* 0x040fe200078e00ff */
[C---:B------:R-:W-:Y:S01]  /*44e0*/  LOP3.LUT R193, R189.reuse, 0x60, RZ, 0xc0, !PT ;  /* 0x00000060bdc17812 */ /* 0x040fe200078ec0ff */
[C---:B------:R-:W-:Y:S01]  /*44f0*/  IMAD.SHL.U32 R172, R189.reuse, 0x8, RZ ;  /* 0x00000008bdac7824 */ /* 0x040fe200078e00ff */
[C---:B------:R-:W-:Y:S01]  /*4500*/  LOP3.LUT R191, R189.reuse, 0x2, RZ, 0xc0, !PT ;  /* 0x00000002bdbf7812 */ /* 0x040fe200078ec0ff */
[----:B------:R-:W-:Y:S01]  /*4510*/  IMAD.U32 R79, R189, 0x10000, RZ ;  /* 0x00010000bd4f7824 */ /* 0x000fe200078e00ff */
[----:B------:R-:W-:Y:S02]  /*4520*/  UMOV UR49, 0x400 ;  /* 0x0000040000317882 */ /* 0x000fe40000000000 */
[----:B------:R-:W1:Y:S01]  /*4530*/  LDC R177, c[0x0][0x370] ;  /* 0x0000dc00ffb17b82 */ /* 0x000e620000000800 */
[----:B------:R-:W-:Y:S01]  /*4540*/  ULEA UR49, UR37, UR49, 0x18 ;  /* 0x0000003125317291 */ /* 0x000fe2000f8ec0ff */
[----:B------:R-:W-:Y:S01]  /*4550*/  LOP3.LUT R5, R3, 0x180, RZ, 0xc0, !PT ;  /* 0x0000018003057812 */ /* 0x000fe200078ec0ff */
[----:B------:R-:W-:Y:S01]  /*4560*/  HFMA2 R195, -RZ, RZ, 0, 0 ;  /* 0x00000000ffc37431 */ /* 0x000fe200000001ff */
[----:B------:R-:W-:Y:S01]  /*4570*/  LOP3.LUT R79, R79, 0x600000, RZ, 0xc0, !PT ;  /* 0x006000004f4f7812 */ /* 0x000fe200078ec0ff */
[----:B------:R-:W-:Y:S01]  /*4580*/  UIADD3 UR4, UPT, UPT, UR49, 0x4200, URZ ;  /* 0x0000420031047890 */ /* 0x000fe2000fffe0ff */
[----:B------:R-:W-:Y:S01]  /*4590*/  LOP3.LUT R172, R5, 0x30, R172, 0xf8, !PT ;  /* 0x0000003005ac7812 */ /* 0x000fe200078ef8ac */
[----:B------:R-:W-:Y:S01]  /*45a0*/  IMAD.MOV.U32 R76, RZ, RZ, RZ ;  /* 0x000000ffff4c7224 */ /* 0x000fe200078e00ff */
[----:B------:R-:W2:Y:S01]  /*45b0*/  LDC R74, c[0x0][0xb0c] ;  /* 0x0002c300ff4a7b82 */ /* 0x000ea20000000800 */
[----:B------:R-:W-:-:S02]  /*45c0*/  LOP3.LUT R189, R189, 0x4, RZ, 0xc0, !PT ;  /* 0x00000004bdbd7812 */ /* 0x000fc400078ec0ff */
[----:B------:R-:W-:Y:S02]  /*45d0*/  CS2R R182, SRZ ;  /* 0x0000000000b67805 */ /* 0x000fe4000001ff00 */
[----:B------:R-:W-:Y:S02]  /*45e0*/  LOP3.LUT R172, R172, 0x1e40, R3, 0xf8, !PT ;  /* 0x00001e40acac7812 */ /* 0x000fe400078ef803 */
[----:B------:R-:W-:Y:S02]  /*45f0*/  CS2R R180, SRZ ;  /* 0x0000000000b47805 */ /* 0x000fe4000001ff00 */
[----:B------:R-:W-:Y:S01]  /*4600*/  IADD3 R188, PT, PT, -R189, 0x2, RZ ;  /* 0x00000002bdbc7810 */ /* 0x000fe20007ffe1ff */
[----:B------:R-:W-:Y:S01]  /*4610*/  IMAD.MOV R176, RZ, RZ, -R191 ;  /* 0x000000ffffb07224 */ /* 0x000fe200078e0abf */
[----:B------:R-:W-:Y:S01]  /*4620*/  MOV R192, UR4 ;  /* 0x0000000400c07c02 */ /* 0x000fe20008000f00 */
[----:B------:R-:W4:Y:S01]  /*4630*/  LDC R174, c[0x0][0xb20] ;  /* 0x0002c800ffae7b82 */ /* 0x000f220000000800 */
[----:B------:R-:W3:Y:S01]  /*4640*/  LDS R0, [UR49+0x110] ;  /* 0x00011031ff007984 */ /* 0x000ee20008000800 */
[----:B------:R-:W-:Y:S01]  /*4650*/  VIADD R190, R172, UR49 ;  /* 0x00000031acbe7c36 */ /* 0x000fe20008000000 */
[----:B------:R-:W1:Y:S01]  /*4660*/  LDCU.64 UR52, c[0x0][0x348] ;  /* 0x00006900ff3477ac */ /* 0x000e620008000a00 */
[----:B------:R-:W-:-:S02]  /*4670*/  IMAD.MOV R175, RZ, RZ, -R189 ;  /* 0x000000ffffaf7224 */ /* 0x000fc400078e0abd */
[----:B------:R-:W-:Y:S01]  /*4680*/  VIADD R190, R190, 0x200 ;  /* 0x00000200bebe7836 */ /* 0x000fe20000000000 */
[----:B------:R-:W1:Y:S01]  /*4690*/  LDCU.64 UR38, c[0x0][0x888] ;  /* 0x00011100ff2677ac */ /* 0x000e620008000a00 */
[----:B------:R-:W1:Y:S01]  /*46a0*/  LDC R73, c[0x0][0xb30] ;  /* 0x0002cc00ff497b82 */ /* 0x000e620000000800 */
[----:B------:R-:W1:Y:S01]  /*46b0*/  LDCU.64 UR44, c[0x0][0x890] ;  /* 0x00011200ff2c77ac */ /* 0x000e620008000a00 */
[----:B------:R-:W-:-:S06]  /*46c0*/  UIADD3 UR48, UPT, UPT, UR49, 0x200, URZ ;  /* 0x0000020031307890 */ /* 0x000fcc000fffe0ff */
[----:B------:R-:W1:Y:S08]  /*46d0*/  LDC.64 R168, c[0x0][0xb10] ;  /* 0x0002c400ffa87b82 */ /* 0x000e700000000a00 */
[----:B------:R-:W1:Y:S08]  /*46e0*/  LDC.64 R70, c[0x0][0xb18] ;  /* 0x0002c600ff467b82 */ /* 0x000e700000000a00 */
[----:B------:R-:W1:Y:S08]  /*46f0*/  LDC.64 R68, c[0x0][0xb28] ;  /* 0x0002ca00ff447b82 */ /* 0x000e700000000a00 */
[----:B------:R-:W1:Y:S01]  /*4700*/  LDC.64 R166, c[0x0][0x8b0] ;  /* 0x00022c00ffa67b82 */ /* 0x000e620000000a00 */
[----:B---3--:R-:W-:-:S07]  /*4710*/  IMAD.IADD R79, R0, 0x1, R79 ;  /* 0x00000001004f7824 */ /* 0x008fce00078e024f */
[----:B------:R-:W3:Y:S08]  /*4720*/  LDC.64 R164, c[0x0][0x8a8] ;  /* 0x00022a00ffa47b82 */ /* 0x000ef00000000a00 */
[----:B--2-4-:R-:W1:Y:S02]  /*4730*/  LDC R178, c[0x0][0x374] ;  /* 0x0000dd00ffb27b82 */ /* 0x014e640000000800 */
.L_x_104:
[C---:B------:R-:W-:Y:S02]  /*4740*/  LEA R0, R195.reuse, UR49, 0x3 ;  /* 0x00000031c3007c11 */ /* 0x040fe4000f8e18ff */
[----:B------:R-:W-:Y:S02]  /*4750*/  SHF.L.U32 R3, R182, 0x1f, RZ ;  /* 0x0000001fb6037819 */ /* 0x000fe400000006ff */
[----:B------:R-:W-:Y:S02]  /*4760*/  LEA R16, R195, UR49, 0x4 ;  /* 0x00000031c3107c11 */ /* 0x000fe4000f8e20ff */
[----:B------:R-:W2:Y:S02]  /*4770*/  SYNCS.PHASECHK.TRANS64.TRYWAIT P0, [R0+URZ+0x60], R3 ;  /* 0x00006003000075a7 */ /* 0x000ea400080011ff */
[----:B-12---:R-:W-:Y:S05]  /*4780*/  @!P0 BRA `(.L_x_78) ;  /* 0x00000040002c8947 */ /* 0x006fea0003800000 */
.L_x_138:
[----:B------:R-:W4:Y:S01]  /*4790*/  LDC.64 R12, c[0x0][0xb10] ;  /* 0x0002c400ff0c7b82 */ /* 0x000f220000000a00 */
[----:B------:R-:W3:Y:S01]  /*47a0*/  LDS.128 R16, [R16+0xf0] ;  /* 0x0000f00010107984 */ /* 0x000ee20000000c00 */
[----:B-1----:R-:W-:Y:S01]  /*47b0*/  ISETP.NE.AND P1, PT, R73, 0x1, PT ;  /* 0x000000014900780c */ /* 0x002fe20003f25270 */
[----:B--2---:R-:W-:Y:S01]  /*47c0*/  VIADD R0, R0, 0x70 ;  /* 0x0000007000007836 */ /* 0x004fe20000000000 */
[----:B------:R-:W-:Y:S04]  /*47d0*/  ISETP.GE.AND P0, PT, R72, 0x1, PT ;  /* 0x000000014800780c */ /* 0x000fe80003f06270 */
[----:B------:R-:W1:Y:S01]  /*47e0*/  LDC.64 R10, c[0x0][0xb18] ;  /* 0x0002c600ff0a7b82 */ /* 0x000e620000000a00 */
[----:B------:R-:W-:Y:S01]  /*47f0*/  PRMT R0, RZ, 0x654, R0 ;  /* 0x00000654ff007816 */ /* 0x000fe20000000000 */
[----:B------:R-:W-:Y:S01]  /*4800*/  @!PT LDS RZ, [RZ] ;  /* 0x00000000fffff984 */ /* 0x000fe20000000800 */
[----:B------:R-:W-:Y:S01]  /*4810*/  @!PT LDS RZ, [RZ] ;  /* 0x00000000fffff984 */ /* 0x000fe20000000800 */
[----:B------:R-:W-:Y:S01]  /*4820*/  @!PT LDS RZ, [RZ] ;  /* 0x00000000fffff984 */ /* 0x000fe20000000800 */
[----:B------:R-:W-:Y:S01]  /*4830*/  @!PT LDS RZ, [RZ] ;  /* 0x00000000fffff984 */ /* 0x000fe20000000800 */
[----:B------:R2:W-:Y:S06]  /*4840*/  MEMBAR.ALL.CTA ;  /* 0x0000000000007992 */ /* 0x0005ec0000008000 */
[----:B--2---:R-:W2:Y:S01]  /*4850*/  FENCE.VIEW.ASYNC.S ;  /* 0x00000000000073c6 */ /* 0x004ea20000000000 */
[----:B------:R-:W1:Y:S08]  /*4860*/  @!P1 LDC R14, c[0x0][0xb20] ;  /* 0x0002c800ff0e9b82 */ /* 0x000e700000000800 */
[----:B------:R-:W1:Y:S01]  /*4870*/  @!P1 LDC R9, c[0x0][0xb0c] ;  /* 0x0002c300ff099b82 */ /* 0x000e620000000800 */
[----:B--2---:R2:W-:Y:S01]  /*4880*/  SYNCS.ARRIVE.TRANS64.RED.A1T0 RZ, [R0+URZ], RZ ;  /* 0x000000ff00ff79a7 */ /* 0x0045e200081004ff */
[----:B---3--:R-:W-:Y:S04]  /*4890*/  LOP3.LUT P4, RZ, R18, 0x1, RZ, 0xc0, !PT ;  /* 0x0000000112ff7812 */ /* 0x008fe8000788c0ff */
[----:B------:R-:W-:Y:S09]  /*48a0*/  P2R R194, PR, RZ, 0x10 ;  /* 0x00000010ffc27803 */ /* 0x000ff20000000000 */
[----:B------:R-:W-:Y:S02]  /*48b0*/  @P4 MOV R77, R16 ;  /* 0x00000010004d4202 */ /* 0x000fe40000000f00 */
[----:B------:R-:W-:Y:S01]  /*48c0*/  @P4 LOP3.LUT R75, R17, 0xffff, RZ, 0xc0, !PT ;  /* 0x0000ffff114b4812 */ /* 0x000fe200078ec0ff */
[----:B--2-4-:R-:W-:Y:S06]  /*48d0*/  @!P0 BRA `(.L_x_79) ;  /* 0x0000000000a48947 */ /* 0x014fec0003800000 */
[----:B------:R-:W-:Y:S01]  /*48e0*/  IMAD.HI.U32 R23, R178, R71, RZ ;  /* 0x00000047b2177227 */ /* 0x000fe200078e00ff */
[----:B------:R-:W-:Y:S02]  /*48f0*/  ISETP.NE.AND P0, PT, R70, 0x1, PT ;  /* 0x000000014600780c */ /* 0x000fe40003f05270 */
[----:B------:R-:W-:Y:S01]  /*4900*/  ISETP.NE.AND P2, PT, R72, 0x1, PT ;  /* 0x000000014800780c */ /* 0x000fe20003f45270 */
[----:B------:R-:W-:Y:S01]  /*4910*/  IMAD.HI.U32 R22, R177, R168, RZ ;  /* 0x000000a8b1167227 */ /* 0x000fe200078e00ff */
[----:B------:R-:W-:Y:S02]  /*4920*/  SHF.R.U32.HI R23, RZ, R174, R23 ;  /* 0x000000aeff177219 */ /* 0x000fe40000011617 */
[----:B------:R-:W-:Y:S01]  /*4930*/  ISETP.NE.AND P3, PT, R74, 0x1, PT ;  /* 0x000000014a00780c */ /* 0x000fe20003f65270 */
[----:B------:R-:W-:Y:S01]  /*4940*/  IMAD.HI.U32 R26, R77, R168, RZ ;  /* 0x000000a84d1a7227 */ /* 0x000fe200078e00ff */
[----:B------:R-:W-:Y:S02]  /*4950*/  SHF.R.U32.HI R22, RZ, R169, R22 ;  /* 0x000000a9ff167219 */ /* 0x000fe40000011616 */
[----:B------:R-:W-:Y:S01]  /*4960*/  SEL R3, R178, R23, !P0 ;  /* 0x00000017b2037207 */ /* 0x000fe20004000000 */
[----:B------:R-:W-:Y:S01]  /*4970*/  IMAD.HI.U32 R23, R75, R71, RZ ;  /* 0x000000474b177227 */ /* 0x000fe200078e00ff */
[----:B------:R-:W-:Y:S02]  /*4980*/  SEL R7, R177, R22, !P3 ;  /* 0x00000016b1077207 */ /* 0x000fe40005800000 */
[----:B------:R-:W-:Y:S01]  /*4990*/  SHF.R.U32.HI R26, RZ, R169, R26 ;  /* 0x000000a9ff1a7219 */ /* 0x000fe2000001161a */
[-C--:B------:R-:W-:Y:S04]  /*49a0*/  IMAD.HI.U32 R22, R3, R68.reuse, RZ ;  /* 0x0000004403167227 */ /* 0x080fe800078e00ff */
[----:B------:R-:W-:Y:S01]  /*49b0*/  IMAD.HI.U32 R24, R7, R68, RZ ;  /* 0x0000004407187227 */ /* 0x000fe200078e00ff */
[-C--:B------:R-:W-:Y:S02]  /*49c0*/  @P2 SHF.R.U32.HI R3, RZ, R69.reuse, R22 ;  /* 0x00000045ff032219 */ /* 0x080fe40000011616 */
[----:B------:R-:W-:Y:S02]  /*49d0*/  SHF.R.U32.HI R22, RZ, R174, R23 ;  /* 0x000000aeff167219 */ /* 0x000fe40000011617 */
[----:B------:R-:W-:Y:S01]  /*49e0*/  @P2 SHF.R.U32.HI R7, RZ, R69, R24 ;  /* 0x00000045ff072219 */ /* 0x000fe20000011618 */
[C---:B------:R-:W-:Y:S01]  /*49f0*/  IMAD R2, R72.reuse, R3, RZ ;  /* 0x0000000348027224 */ /* 0x040fe200078e02ff */
[----:B------:R-:W-:Y:S02]  /*4a00*/  SEL R5, R75, R22, !P0 ;  /* 0x000000164b057207 */ /* 0x000fe40004000000 */
[----:B------:R-:W-:Y:S01]  /*4a10*/  SEL R3, R77, R26, !P3 ;  /* 0x0000001a4d037207 */ /* 0x000fe20005800000 */
[----:B------:R-:W-:Y:S01]  /*4a20*/  IMAD R4, R72, R7, RZ ;  /* 0x0000000748047224 */ /* 0x000fe200078e02ff */
[C---:B------:R-:W-:Y:S01]  /*4a30*/  ISETP.GE.AND P0, PT, R5.reuse, R2, PT ;  /* 0x000000020500720c */ /* 0x040fe20003f06270 */
[----:B------:R-:W-:Y:S03]  /*4a40*/  IMAD.HI.U32 R6, R5, R68, RZ ;  /* 0x0000004405067227 */ /* 0x000fe600078e00ff */
[----:B------:R-:W-:Y:S01]  /*4a50*/  ISETP.GE.OR P0, PT, R3, R4, P0 ;  /* 0x000000040300720c */ /* 0x000fe20000706670 */
[----:B------:R-:W-:Y:S01]  /*4a60*/  IMAD.MOV R4, RZ, RZ, -R3 ;  /* 0x000000ffff047224 */ /* 0x000fe200078e0a03 */
[-C--:B------:R-:W-:Y:S03]  /*4a70*/  SHF.R.U32.HI R6, RZ, R69.reuse, R6 ;  /* 0x00000045ff067219 */ /* 0x080fe60000011606 */
[----:B------:R-:W-:Y:S01]  /*4a80*/  IMAD R77, R74, R4, R77 ;  /* 0x000000044a4d7224 */ /* 0x000fe200078e024d */
[----:B------:R-:W-:Y:S05]  /*4a90*/  SEL R15, R5, R6, !P2 ;  /* 0x00000006050f7207 */ /* 0x000fea0005000000 */
[----:B------:R-:W-:Y:S02]  /*4aa0*/  IMAD.MOV R6, RZ, RZ, -R15 ;  /* 0x000000ffff067224 */ /* 0x000fe400078e0a0f */
[C---:B------:R-:W-:Y:S04]  /*4ab0*/  @!P0 IMAD.HI.U32 R2, R3.reuse, R68, RZ ;  /* 0x0000004403028227 */ /* 0x040fe800078e00ff */
[----:B------:R-:W-:Y:S01]  /*4ac0*/  IMAD R6, R72, R6, R5 ;  /* 0x0000000648067224 */ /* 0x000fe200078e0205 */
[----:B------:R-:W-:Y:S04]  /*4ad0*/  @!P0 SHF.R.U32.HI R2, RZ, R69, R2 ;  /* 0x00000045ff028219 */ /* 0x000fe80000011602 */
[----:B------:R-:W-:Y:S02]  /*4ae0*/  @!P0 SEL R0, R3, R2, !P2 ;  /* 0x0000000203008207 */ /* 0x000fe40005000000 */
[----:B------:R-:W-:Y:S02]  /*4af0*/  IADD3 R2, PT, PT, -R5, RZ, RZ ;  /* 0x000000ff05027210 */ /* 0x000fe40007ffe1ff */
[----:B------:R-:W-:Y:S01]  /*4b00*/  @!P0 IADD3 R8, PT, PT, R15, -R0, RZ ;  /* 0x800000000f088210 */ /* 0x000fe20007ffe0ff */
[----:B------:R-:W-:Y:S02]  /*4b10*/  @!P0 IMAD R0, R7, R6, R0 ;  /* 0x0000000607008224 */ /* 0x000fe400078e0200 */
[----:B------:R-:W-:Y:S02]  /*4b20*/  IMAD R75, R70, R2, R75 ;  /* 0x00000002464b7224 */ /* 0x000fe400078e024b */
[----:B------:R-:W-:Y:S02]  /*4b30*/  @!P0 IMAD R5, R8, R72, R3 ;  /* 0x0000004808058224 */ /* 0x000fe400078e0203 */
[----:B------:R-:W-:Y:S04]  /*4b40*/  @!P0 IMAD.MOV.U32 R3, RZ, RZ, R0 ;  /* 0x000000ffff038224 */ /* 0x000fe800078e0000 */
[----:B------:R-:W-:Y:S02]  /*4b50*/  IMAD R77, R3, R74, R77 ;  /* 0x0000004a034d7224 */ /* 0x000fe400078e024d */
[----:B------:R-:W-:Y:S07]  /*4b60*/  IMAD R75, R5, R70, R75 ;  /* 0x00000046054b7224 */ /* 0x000fee00078e024b */
.L_x_79:
[----:B-1----:R-:W-:Y:S01]  /*4b70*/  @!P1 ISETP.NE.AND P0, PT, R10, 0x1, PT ;  /* 0x000000010a00980c */ /* 0x002fe20003f05270 */
[----:B------:R-:W-:Y:S01]  /*4b80*/  @!P1 IMAD.HI.U32 R0, R77, R12, RZ ;  /* 0x0000000c4d009227 */ /* 0x000fe200078e00ff */
[----:B------:R-:W-:Y:S01]  /*4b90*/  @!P1 ISETP.NE.AND P2, PT, R9, 0x1, PT ;  /* 0x000000010900980c */ /* 0x000fe20003f45270 */
[----:B------:R-:W-:Y:S01]  /*4ba0*/  ULOP3.LUT UP0, URZ, UR48, 0x1b0, URZ, 0xc0, !UPT ;  /* 0x000001b030ff7892 */ /* 0x000fe2000f80c0ff */
[----:B------:R-:W-:Y:S01]  /*4bb0*/  R2UR UR42, R21 ;  /* 0x00000000152a72ca */ /* 0x000fe200000e0000 */
[----:B------:R-:W-:Y:S01]  /*4bc0*/  @!P1 IMAD.HI.U32 R3, R75, R11, RZ ;  /* 0x0000000b4b039227 */ /* 0x000fe200078e00ff */
[----:B------:R-:W-:Y:S02]  /*4bd0*/  @!P1 SHF.R.U32.HI R0, RZ, R13, R0 ;  /* 0x0000000dff009219 */ /* 0x000fe40000011600 */
[----:B------:R-:W-:Y:S01]  /*4be0*/  R2UR UR41, R20 ;  /* 0x00000000142972ca */ /* 0x000fe200000e0000 */
[----:B------:R-:W-:Y:S01]  /*4bf0*/  VIADD R195, R195, 0x1 ;  /* 0x00000001c3c37836 */ /* 0x000fe20000000000 */
[----:B------:R-:W-:Y:S02]  /*4c00*/  @!P1 SHF.R.U32.HI R2, RZ, R14, R3 ;  /* 0x0000000eff029219 */ /* 0x000fe40000011603 */
[----:B------:R-:W-:Y:S02]  /*4c10*/  @!P1 SEL R3, R77, R0, !P2 ;  /* 0x000000004d039207 */ /* 0x000fe40005000000 */
[----:B------:R-:W-:Y:S02]  /*4c20*/  @!P1 SEL R2, R75, R2, !P0 ;  /* 0x000000024b029207 */ /* 0x000fe40004000000 */
[----:B------:R-:W-:Y:S01]  /*4c30*/  @P4 SHF.R.U32.HI R179, RZ, 0x10, R17 ;  /* 0x00000010ffb34819 */ /* 0x000fe20000011611 */
[----:B------:R-:W-:Y:S02]  /*4c40*/  USHF.L.U32 UR42, UR42, 0x7, URZ ;  /* 0x000000072a2a7899 */ /* 0x000fe400080006ff */
[----:B------:R-:W-:Y:S02]  /*4c50*/  @!P1 IMAD.IADD R0, R2, 0x1, -R3 ;  /* 0x0000000102009824 */ /* 0x000fe400078e0a03 */
[----:B------:R-:W-:Y:S01]  /*4c60*/  @!P1 IMAD.IADD R2, R3, 0x1, -R2 ;  /* 0x0000000103029824 */ /* 0x000fe200078e0a02 */
[----:B------:R-:W-:Y:S01]  /*4c70*/  USHF.L.U32 UR41, UR41, 0x7, URZ ;  /* 0x0000000729297899 */ /* 0x000fe200080006ff */
[----:B------:R-:W-:Y:S02]  /*4c80*/  @!P1 IMAD R77, R0, R9, R77 ;  /* 0x00000009004d9224 */ /* 0x000fe400078e024d */
[----:B------:R-:W-:Y:S01]  /*4c90*/  @!P1 IMAD R75, R2, R10, R75 ;  /* 0x0000000a024b9224 */ /* 0x000fe200078e024b */
[----:B------:R-:W-:Y:S08]  /*4ca0*/  BRA.U !UP0, `(.L_x_80) ;  /* 0x0000000108407547 */ /* 0x000ff0000b800000 */
[----:B------:R-:W1:Y:S01]  /*4cb0*/  LDCU.64 UR8, c[0x4][0x80] ;  /* 0x01001000ff0877ac */ /* 0x000e620008000a00 */
[----:B------:R-:W-:Y:S01]  /*4cc0*/  MOV R3, 0x0 ;  /* 0x0000000000037802 */ /* 0x000fe20000000f00 */
[----:B------:R-:W-:Y:S02]  /*4cd0*/  HFMA2 R12, -RZ, RZ, 0, 5.9604644775390625e-08 ;  /* 0x00000001ff0c7431 */ /* 0x000fe400000001ff */
[----:B------:R-:W-:Y:S02]  /*4ce0*/  IMAD.MOV.U32 R8, RZ, RZ, 0x70 ;  /* 0x00000070ff087424 */ /* 0x000fe400078e00ff */
[----:B------:R-:W-:Y:S01]  /*4cf0*/  IMAD.MOV.U32 R13, RZ, RZ, RZ ;  /* 0x000000ffff0d7224 */ /* 0x000fe200078e00ff */
[----:B------:R-:W2:Y:S01]  /*4d00*/  LDCU.64 UR6, c[0x4][0x88] ;  /* 0x01001100ff0677ac */ /* 0x000ea20008000a00 */
[----:B------:R-:W3:Y:S01]  /*4d10*/  LDC.64 R2, c[0x4][R3] ;  /* 0x0100000003027b82 */ /* 0x000ee20000000a00 */
[----:B------:R-:W4:Y:S01]  /*4d20*/  LDCU.64 UR4, c[0x4][0x8] ;  /* 0x01000100ff0477ac */ /* 0x000f220008000a00 */
[----:B-1----:R-:W-:Y:S01]  /*4d30*/  MOV R5, UR9 ;  /* 0x0000000900057c02 */ /* 0x002fe20008000f00 */
[----:B------:R-:W-:Y:S01]  /*4d40*/  IMAD.U32 R4, RZ, RZ, UR8 ;  /* 0x00000008ff047e24 */ /* 0x000fe2000f8e00ff */
[----:B--2---:R-:W-:Y:S01]  /*4d50*/  MOV R7, UR7 ;  /* 0x0000000700077c02 */ /* 0x004fe20008000f00 */
[----:B------:R-:W-:Y:S01]  /*4d60*/  IMAD.U32 R6, RZ, RZ, UR6 ;  /* 0x00000006ff067e24 */ /* 0x000fe2000f8e00ff */
[----:B----4-:R-:W-:Y:S01]  /*4d70*/  MOV R11, UR5 ;  /* 0x00000005000b7c02 */ /* 0x010fe20008000f00 */
[----:B------:R-:W-:Y:S02]  /*4d80*/  IMAD.U32 R10, RZ, RZ, UR4 ;  /* 0x00000004ff0a7e24 */ /* 0x000fe4000f8e00ff */
[----:B------:R-:W-:Y:S07]  /*4d90*/  LEPC R20, `(.L_x_80) ;  /* 0x000000001014794e */ /* 0x000fee0000000000 */
[----:B---3-5:R-:W-:Y:S05]  /*4da0*/  CALL.ABS.NOINC R2 ;  /* 0x0000000002007343 */ /* 0x028fea0003c00000 */
.L_x_80:
[----:B------:R-:W-:Y:S01]  /*4db0*/  LOP3.LUT P0, RZ, R192, 0x1b0, RZ, 0xc0, !PT ;  /* 0x000001b0c0ff7812 */ /* 0x000fe2000780c0ff */
[----:B------:R-:W-:Y:S11]  /*4dc0*/  BSSY.RECONVERGENT B6, `(.L_x_81) ;  /* 0x0000013000067945 */ /* 0x000ff60003800200 */
[----:B------:R-:W-:Y:S01]  /*4dd0*/  @!UPT UIADD3 URZ, UPT, UPT, URZ, URZ, URZ ;  /* 0x000000fffffff290 */ /* 0x000fe2000fffe0ff */
[----:B------:R-:W-:Y:S05]  /*4de0*/  @!P0 BRA `(.L_x_82) ;  /* 0x0000000000408947 */ /* 0x000fea0003800000 */
        /* <DEDUP_REMOVED lines=16> */
.L_x_82:
[----:B------:R-:W-:Y:S05]  /*4ef0*/  BSYNC.RECONVERGENT B6 ;  /* 0x0000000000067941 */ /* 0x000fea0003800200 */
.L_x_81:
[----:B------:R-:W-:Y:S01]  /*4f00*/  ISETP.NE.U32.AND P4, PT, R166, RZ, PT ;  /* 0x000000ffa600720c */ /* 0x000fe20003f85070 */
[----:B------:R-:W-:Y:S01]  /*4f10*/  UISETP.NE.AND UP2, UPT, UR50, URZ, UPT ;  /* 0x000000ff3200728c */ /* 0x000fe2000bf45270 */
[----:B------:R-:W-:Y:S01]  /*4f20*/  ISETP.NE.U32.AND P2, PT, RZ, UR38, PT ;  /* 0x00000026ff007c0c */ /* 0x000fe2000bf45070 */
[----:B------:R-:W-:Y:S01]  /*4f30*/  UISETP.NE.U32.AND UP1, UPT, UR44, URZ, UPT ;  /* 0x000000ff2c00728c */ /* 0x000fe2000bf25070 */
[----:B------:R-:W-:Y:S01]  /*4f40*/  ISETP.NE.AND.EX P4, PT, R167, RZ, PT, P4 ;  /* 0x000000ffa700720c */ /* 0x000fe20003f85340 */
[----:B------:R-:W-:Y:S01]  /*4f50*/  UPLOP3.LUT UP0, UPT, UPT, UPT, UPT, 0x40, 0x4 ;  /* 0x000000000004789c */ /* 0x000fe20003f0e870 */
[----:B------:R-:W-:Y:S01]  /*4f60*/  ISETP.NE.AND.EX P2, PT, RZ, UR39, PT, P2 ;  /* 0x00000027ff007c0c */ /* 0x000fe2000bf45320 */
[----:B------:R-:W-:Y:S01]  /*4f70*/  UISETP.NE.AND.EX UP1, UPT, UR45, URZ, UPT, UP1 ;  /* 0x000000ff2d00728c */ /* 0x000fe2000bf25310 */
[----:B------:R-:W-:Y:S04]  /*4f80*/  PLOP3.LUT P1, PT, PT, PT, UP2, 0x80, 0x8 ;  /* 0x000000000008781c */ /* 0x000fe80003f2f028 */
[----:B------:R-:W-:Y:S06]  /*4f90*/  @UP2 UPLOP3.LUT UP0, UPT, UPT, UPT, UP1, 0x80, 0x8 ;  /* 0x000000000008289c */ /* 0x000fec0003f0f010 */
[----:B------:R-:W-:Y:S01]  /*4fa0*/  PLOP3.LUT P0, PT, PT, PT, UP0, 0x80, 0x8 ;  /* 0x000000000008781c */ /* 0x000fe20003f0f008 */
[----:B------:R-:W-:Y:S01]  /*4fb0*/  @!UPT UIADD3 URZ, UPT, UPT, URZ, URZ, URZ ;  /* 0x000000fffffff290 */ /* 0x000fe2000fffe0ff */
[----:B------:R-:W-:Y:S11]  /*4fc0*/  BRA.U !UP1, `(.L_x_83) ;  /* 0x0000000109387547 */ /* 0x000ff6000b800000 */
[----:B------:R-:W-:Y:S01]  /*4fd0*/  UISETP.NE.U32.AND UP0, UPT, UR38, URZ, UPT ;  /* 0x000000ff2600728c */ /* 0x000fe2000bf05070 */
[----:B------:R-:W-:Y:S02]  /*4fe0*/  HFMA2 R0, -RZ, RZ, 0, 5.9604644775390625e-08 ;  /* 0x00000001ff007431 */ /* 0x000fe400000001ff */
[----:B------:R-:W-:Y:S01]  /*4ff0*/  IMAD.MOV.U32 R171, RZ, RZ, 0x1 ;  /* 0x00000001ffab7424 */ /* 0x000fe200078e00ff */
[----:B------:R-:W-:Y:S06]  /*5000*/  UISETP.NE.AND.EX UP0, UPT, UR39, URZ, UPT, UP0 ;  /* 0x000000ff2700728c */ /* 0x000fec000bf05300 */
[----:B------:R-:W-:Y:S05]  /*5010*/  PLOP3.LUT P3, PT, PT, PT, UP0, 0x80, 0x8 ;  /* 0x000000000008781c */ /* 0x000fea0003f6f008 */
[----:B------:R-:W1:Y:S01]  /*5020*/  @UP0 LDCU.64 UR6, c[0x0][0x888] ;  /* 0x00011100ff0607ac */ /* 0x000e620008000a00 */
[----:B------:R-:W-:Y:S07]  /*5030*/  @UP0 UIMAD UR4, UR36, UR44, URZ ;  /* 0x0000002c240402a4 */ /* 0x000fee000f8e02ff */
[----:B------:R-:W-:Y:S01]  /*5040*/  @!P3 PRMT R171, R0, 0x7610, R171 ;  /* 0x0000761000abb816 */ /* 0x000fe200000000ab */
[----:B-1----:R-:W-:Y:S03]  /*5050*/  @UP0 UIMAD.WIDE UR6, UR4, 0x4, UR6 ;  /* 0x00000004040608a5 */ /* 0x002fe6000f8e0206 */
[----:B------:R-:W1:Y:S03]  /*5060*/  @!UP0 LDCU UR4, c[0x0][0x880] ;  /* 0x00011000ff0487ac */ /* 0x000e660008000800 */
[----:B------:R-:W-:Y:S01]  /*5070*/  IMAD.U32 R2, RZ, RZ, UR6 ;  /* 0x00000006ff027e24 */ /* 0x000fe2000f8e00ff */
[----:B------:R-:W-:Y:S05]  /*5080*/  MOV R3, UR7 ;  /* 0x0000000700037c02 */ /* 0x000fea0008000f00 */
[----:B-----5:R2:W5:Y:S02]  /*5090*/  @P3 LDG.E R81, desc[UR46][R2.64] ;  /* 0x0000002e02513981 */ /* 0x020564000c1e1900 */
[----:B-12---:R-:W-:Y:S02]  /*50a0*/  @!P3 IMAD.U32 R81, RZ, RZ, UR4 ;  /* 0x00000004ff51be24 */ /* 0x006fe4000f8e00ff */
.L_x_83:
[----:B------:R-:W-:Y:S05]  /*50b0*/  @!P4 BRA `(.L_x_84) ;  /* 0x000000000020c947 */ /* 0x000fea0003800000 */
[----:B------:R-:W-:Y:S04]  /*50c0*/  ISETP.NE.U32.AND P3, PT, R164, RZ, PT ;  /* 0x000000ffa400720c */ /* 0x000fe80003f65070 */
[----:B------:R-:W-:Y:S11]  /*50d0*/  ISETP.NE.AND.EX P3, PT, R165, RZ, PT, P3 ;  /* 0x000000ffa500720c */ /* 0x000ff60003f65330 */
[----:B------:R-:W-:Y:S02]  /*50e0*/  @!UPT UIADD3 URZ, UPT, UPT, URZ, URZ, URZ ;  /* 0x000000fffffff290 */ /* 0x000fe4000fffe0ff */
[----:B------:R-:W1:Y:S01]  /*50f0*/  @P3 LDC.64 R2, c[0x0][0x8a8] ;  /* 0x00022a00ff023b82 */ /* 0x000e620000000a00 */
[----:B------:R-:W-:Y:S04]  /*5100*/  @P3 IMAD R0, R166, UR36, RZ ;  /* 0x00000024a6003c24 */ /* 0x000fe8000f8e02ff */
[----:B-1----:R-:W-:Y:S05]  /*5110*/  @P3 IMAD.WIDE R2, R0, 0x4, R2 ;  /* 0x0000000400023825 */ /* 0x002fea00078e0202 */
[----:B-----5:R1:W5:Y:S02]  /*5120*/  @P3 LDG.E R78, desc[UR46][R2.64] ;  /* 0x0000002e024e3981 */ /* 0x020364000c1e1900 */
[----:B-1----:R-:W2:Y:S02]  /*5130*/  @!P3 LDC R78, c[0x0][0x8a0] ;  /* 0x00022800ff4ebb82 */ /* 0x002ea40000000800 */
.L_x_84:
[----:B-----5:R-:W-:Y:S01]  /*5140*/  FSETP.NEU.AND P4, PT, R81, RZ, PT ;  /* 0x000000ff5100720b */ /* 0x020fe20003f8d000 */
[----:B------:R-:W-:Y:S01]  /*5150*/  BSSY B1, `(.L_x_85) ;  /* 0x0000047000017945 */ /* 0x000fe20003800000 */
[----:B------:R-:W-:Y:S01]  /*5160*/  SEL R5, RZ, 0xffffffff, P2 ;  /* 0xffffffffff057807 */ /* 0x000fe20001000000 */
[----:B------:R-:W-:Y:S01]  /*5170*/  IMAD.MOV.U32 R208, RZ, RZ, 0x1 ;  /* 0x00000001ffd07424 */ /* 0x000fe200078e00ff */
[----:B------:R-:W-:Y:S01]  /*5180*/  LOP3.LUT P3, RZ, R171, 0xff, RZ, 0xc0, !PT ;  /* 0x000000ffabff7812 */ /* 0x000fe2000786c0ff */
[C---:B------:R-:W-:Y:S01]  /*5190*/  IMAD R80, R76.reuse, 0x80, R79 ;  /* 0x000000804c507824 */ /* 0x040fe200078e024f */
[----:B------:R-:W-:Y:S02]  /*51a0*/  @P1 SEL R0, RZ, 0xffffffff, P4 ;  /* 0xffffffffff001807 */ /* 0x000fe40002000000 */
[----:B------:R-:W-:Y:S02]  /*51b0*/  CS2R R162, SRZ ;  /* 0x0000000000a27805 */ /* 0x000fe4000001ff00 */
[----:B------:R-:W-:Y:S02]  /*51c0*/  LEA R3, R181, UR49, 0x3 ;  /* 0x00000031b5037c11 */ /* 0x000fe4000f8e18ff */
[----:B------:R-:W-:Y:S02]  /*51d0*/  CS2R R160, SRZ ;  /* 0x0000000000a07805 */ /* 0x000fe4000001ff00 */
[----:B------:R-:W-:Y:S02]  /*51e0*/  @P0 SEL R0, R5, R0, !P3 ;  /* 0x0000000005000207 */ /* 0x000fe40005800000 */
[----:B------:R-:W-:Y:S02]  /*51f0*/  CS2R R158, SRZ ;  /* 0x00000000009e7805 */ /* 0x000fe4000001ff00 */
[----:B------:R-:W-:Y:S02]  /*5200*/  LEA R207, R76, UR49, 0x3 ;  /* 0x000000314ccf7c11 */ /* 0x000fe4000f8e18ff */
[----:B------:R-:W-:Y:S02]  /*5210*/  CS2R R156, SRZ ;  /* 0x00000000009c7805 */ /* 0x000fe4000001ff00 */
[----:B------:R-:W-:Y:S02]  /*5220*/  @P1 LOP3.LUT R0, R0, 0x1, RZ, 0xc0, !PT ;  /* 0x0000000100001812 */ /* 0x000fe400078ec0ff */
[----:B------:R-:W-:Y:S02]  /*5230*/  CS2R R154, SRZ ;  /* 0x00000000009a7805 */ /* 0x000fe4000001ff00 */
[----:B------:R-:W-:Y:S02]  /*5240*/  SHF.L.U32 R2, R183, 0x1f, RZ ;  /* 0x0000001fb7027819 */ /* 0x000fe400000006ff */
[----:B------:R-:W-:Y:S02]  /*5250*/  CS2R R152, SRZ ;  /* 0x0000000000987805 */ /* 0x000fe4000001ff00 */
[----:B------:R-:W-:Y:S02]  /*5260*/  ISETP.NE.U32.OR P6, PT, R0, 0x1, !P1 ;  /* 0x000000010000780c */ /* 0x000fe40004fc5470 */
[----:B------:R-:W-:Y:S02]  /*5270*/  CS2R R150, SRZ ;  /* 0x0000000000967805 */ /* 0x000fe4000001ff00 */
[----:B------:R-:W-:Y:S02]  /*5280*/  PLOP3.LUT P2, PT, PT, PT, UP1, 0x80, 0x8 ;  /* 0x000000000008781c */ /* 0x000fe40003f4f018 */
[----:B------:R-:W-:Y:S02]  /*5290*/  CS2R R148, SRZ ;  /* 0x0000000000947805 */ /* 0x000fe4000001ff00 */
[----:B------:R-:W-:Y:S02]  /*52a0*/  SEL R0, RZ, 0xffffffff, P4 ;  /* 0xffffffffff007807 */ /* 0x000fe40002000000 */
[----:B------:R-:W-:Y:S03]  /*52b0*/  P2R R184, PR, RZ, 0x40 ;  /* 0x00000040ffb87803 */ /* 0x000fe60000000000 */
[----:B------:R-:W-:Y:S04]  /*52c0*/  @P6 SHF.L.U32 R4, R180, 0x1f, RZ ;  /* 0x0000001fb4046819 */ /* 0x000fe800000006ff */
[----:B------:R-:W-:Y:S01]  /*52d0*/  @P2 SEL R0, R5, R0, !P3 ;  /* 0x0000000005002207 */ /* 0x000fe20005800000 */
[----:B------:R-:W1:Y:S03]  /*52e0*/  @P6 SYNCS.PHASECHK.TRANS64.TRYWAIT P1, [R3+URZ+0x30], R4 ;  /* 0x00003004030065a7 */ /* 0x000e6600080211ff */
[----:B------:R-:W-:Y:S04]  /*52f0*/  LOP3.LUT R0, R0, 0x1, RZ, 0xc0, !PT ;  /* 0x0000000100007812 */ /* 0x000fe800078ec0ff */
[----:B------:R-:W-:Y:S04]  /*5300*/  ISETP.NE.U32.AND P5, PT, R0, 0x1, PT ;  /* 0x000000010000780c */ /* 0x000fe80003fa5070 */
[----:B------:R-:W-:Y:S01]  /*5310*/  P2R R209, PR, RZ, 0x20 ;  /* 0x00000020ffd17803 */ /* 0x000fe20000000000 */
[----:B------:R3:W4:Y:S01]  /*5320*/  SYNCS.PHASECHK.TRANS64.TRYWAIT P0, [R207+URZ+0x80], R2 ;  /* 0x00008002cf0075a7 */ /* 0x00072200080011ff */
[----:B-1----:R-:W-:Y:S01]  /*5330*/  @P6 SEL R208, RZ, 0x1, !P1 ;  /* 0x00000001ffd06807 */ /* 0x002fe20004800000 */
[----:B---3--:R-:W-:Y:S06]  /*5340*/  @!P6 BRA `(.L_x_86) ;  /* 0x00000000009ce947 */ /* 0x008fec0003800000 */
[----:B------:R-:W-:Y:S01]  /*5350*/  @P5 IMAD R6, R181, 0x2000, R190 ;  /* 0x00002000b5065824 */ /* 0x000fe200078e02be */
[----:B------:R-:W-:Y:S01]  /*5360*/  ISETP.NE.AND P1, PT, R208, RZ, PT ;  /* 0x000000ffd000720c */ /* 0x000fe20003f25270 */
[----:B------:R-:W-:Y:S01]  /*5370*/  BSSY B0, `(.L_x_87) ;  /* 0x0000010000007945 */ /* 0x000fe20003800000 */
[----:B------:R-:W-:Y:S01]  /*5380*/  CS2R R150, SRZ ;  /* 0x0000000000967805 */ /* 0x000fe2000001ff00 */
[--C-:B------:R-:W-:Y:S01]  /*5390*/  @P5 IMAD R7, R191, -0x10, R6.reuse ;  /* 0xfffffff0bf075824 */ /* 0x100fe200078e0206 */
[----:B------:R-:W-:Y:S01]  /*53a0*/  CS2R R148, SRZ ;  /* 0x0000000000947805 */ /* 0x000fe2000001ff00 */
[----:B------:R-:W-:Y:S01]  /*53b0*/  @P5 IMAD R5, R189, -0x10, R6 ;  /* 0xfffffff0bd055824 */ /* 0x000fe200078e0206 */
[----:B------:R-:W-:Y:S01]  /*53c0*/  CS2R R158, SRZ ;  /* 0x00000000009e7805 */ /* 0x000fe2000001ff00 */
[----:B------:R-:W-:Y:S01]  /*53d0*/  @P5 IMAD R4, R188, 0x10, R7 ;  /* 0x00000010bc045824 */ /* 0x000fe200078e0207 */
[----:B------:R-:W-:Y:S02]  /*53e0*/  CS2R R156, SRZ ;  /* 0x00000000009c7805 */ /* 0x000fe4000001ff00 */
[----:B------:R-:W-:Y:S02]  /*53f0*/  CS2R R154, SRZ ;  /* 0x00000000009a7805 */ /* 0x000fe4000001ff00 */
[----:B------:R-:W-:Y:S02]  /*5400*/  CS2R R152, SRZ ;  /* 0x0000000000987805 */ /* 0x000fe4000001ff00 */
[----:B------:R-:W-:Y:S02]  /*5410*/  CS2R R162, SRZ ;  /* 0x0000000000a27805 */ /* 0x000fe4000001ff00 */
[----:B------:R-:W-:Y:S01]  /*5420*/  CS2R R160, SRZ ;  /* 0x0000000000a07805 */ /* 0x000fe2000001ff00 */
[----:B------:R-:W-:Y:S06]  /*5430*/  @P1 BRA `(.L_x_88) ;  /* 0x00000000000c1947 */ /* 0x000fec0003800000 */
[----:B------:R-:W-:Y:S04]  /*5440*/  SHF.L.U32 R0, R180, 0x1f, RZ ;  /* 0x0000001fb4007819 */ /* 0x000fe800000006ff */
[----:B------:R-:W1:Y:S02]  /*5450*/  SYNCS.PHASECHK.TRANS64.TRYWAIT P1, [R3+URZ+0x30], R0 ;  /* 0x00003000030075a7 */ /* 0x000e6400080211ff */
[----:B-1----:R-:W-:Y:S05]  /*5460*/  @!P1 BRA `(.L_x_89) ;  /* 0x0000003400089947 */ /* 0x002fea0003800000 */
.L_x_88:
[----:B------:R-:W-:Y:S05]  /*5470*/  BSYNC B0 ;  /* 0x0000000000007941 */ /* 0x000fea0003800000 */
.L_x_87:
[----:B------:R-:W-:Y:S01]  /*5480*/  ISETP.NE.AND P1, PT, R209, RZ, PT ;  /* 0x000000ffd100720c */ /* 0x000fe20003f25270 */
[----:B-1----:R-:W-:Y:S02]  /*5490*/  VIADD R3, R3, 0x40 ;  /* 0x0000004003037836 */ /* 0x002fe40000000000 */
[----:B------:R-:W-:Y:S02]  /*54a0*/  IMAD.U32 R0, RZ, RZ, UR37 ;  /* 0x00000025ff007e24 */ /* 0x000fe4000f8e00ff */
[----:B------:R-:W-:Y:S03]  /*54b0*/  VIADD R181, R181, 0x1 ;  /* 0x00000001b5b57836 */ /* 0x000fe60000000000 */
[----:B------:R-:W-:Y:S05]  /*54c0*/  PRMT R0, R0, 0x654, R3 ;  /* 0x0000065400007816 */ /* 0x000fea0000000003 */
[----:B------:R1:W3:Y:S04]  /*54d0*/  @P1 LDS.128 R148, [R6] ;  /* 0x0000000006941984 */ /* 0x0002e80000000c00 */
[----:B------:R1:W1:Y:S04]  /*54e0*/  @P1 LDS.128 R156, [R5+0x20] ;  /* 0x00002000059c1984 */ /* 0x0002680000000c00 */
[----:B------:R1:W1:Y:S04]  /*54f0*/  @P1 LDS.128 R152, [R7+0x10] ;  /* 0x0000100007981984 */ /* 0x0002680000000c00 */
[----:B------:R1:W1:Y:S01]  /*5500*/  @P1 LDS.128 R160, [R4+0x10] ;  /* 0x0000100004a01984 */ /* 0x0002620000000c00 */
[C---:B------:R-:W-:Y:S01]  /*5510*/  ISETP.NE.AND P1, PT, R181.reuse, 0x2, PT ;  /* 0x00000002b500780c */ /* 0x040fe20003f25270 */
[----:B------:R-:W-:Y:S01]  /*5520*/  @!PT LDS RZ, [RZ] ;  /* 0x00000000fffff984 */ /* 0x000fe20000000800 */
[----:B------:R-:W-:Y:S01]  /*5530*/  @!PT LDS RZ, [RZ] ;  /* 0x00000000fffff984 */ /* 0x000fe20000000800 */
[----:B------:R-:W-:Y:S01]  /*5540*/  @!PT LDS RZ, [RZ] ;  /* 0x00000000fffff984 */ /* 0x000fe20000000800 */
[----:B------:R-:W-:Y:S01]  /*5550*/  @!PT LDS RZ, [RZ] ;  /* 0x00000000fffff984 */ /* 0x000fe20000000800 */
[----:B------:R5:W-:Y:S06]  /*5560*/  MEMBAR.ALL.CTA ;  /* 0x0000000000007992 */ /* 0x000bec0000008000 */
[----:B-----5:R-:W5:Y:S01]  /*5570*/  FENCE.VIEW.ASYNC.S ;  /* 0x00000000000073c6 */ /* 0x020f620000000000 */
[----:B------:R-:W-:Y:S02]  /*5580*/  SEL R3, RZ, 0x1, P1 ;  /* 0x00000001ff037807 */ /* 0x000fe40000800000 */
[----:B------:R-:W-:Y:S02]  /*5590*/  SEL R181, R181, RZ, P1 ;  /* 0x000000ffb5b57207 */ /* 0x000fe40000800000 */
[----:B------:R-:W-:Y:S01]  /*55a0*/  LOP3.LUT R180, R180, R3, RZ, 0x3c, !PT ;  /* 0x00000003b4b47212 */ /* 0x000fe200078e3cff */
[----:B-----5:R1:W-:Y:S06]  /*55b0*/  SYNCS.ARRIVE.TRANS64.RED.A1T0 RZ, [R0+URZ], RZ ;  /* 0x000000ff00ff79a7 */ /* 0x0203ec00081004ff */
.L_x_86:
[----:B------:R-:W-:Y:S05]  /*55c0*/  BSYNC B1 ;  /* 0x0000000000017941 */ /* 0x000fea0003800000 */
.L_x_85:
[----:B-1----:R-:W-:Y:S04]  /*55d0*/  SHF.R.U32.HI R0, RZ, 0x15, R80 ;  /* 0x00000015ff007819 */ /* 0x002fe80000011650 */
[----:B------:R-:W-:Y:S01]  /*55e0*/  LOP3.LUT P1, RZ, R0, 0x3, R173, 0x48, !PT ;  /* 0x0000000300ff7812 */ /* 0x000fe200078248ad */
[----:B------:R-:W-:Y:S01]  /*55f0*/  @!UPT UIADD3 URZ, UPT, UPT, URZ, URZ, URZ ;  /* 0x000000fffffff290 */ /* 0x000fe2000fffe0ff */
[----:B----4-:R-:W-:Y:S11]  /*5600*/  @P0 BRA `(.L_x_90) ;  /* 0x0000000000080947 */ /* 0x010ff60003800000 */
[----:B------:R-:W1:Y:S02]  /*5610*/  SYNCS.PHASECHK.TRANS64.TRYWAIT P0, [R207+URZ+0x80], R2 ;  /* 0x00008002cf0075a7 */ /* 0x000e6400080011ff */
[----:B-1----:R-:W-:Y:S05]  /*5620*/  @!P0 BRA `(.L_x_91) ;  /* 0x0000003000ac8947 */ /* 0x002fea0003800000 */
.L_x_90:
[----:B------:R-:W-:Y:S04]  /*5630*/  BSSY.RECONVERGENT B6, `(.L_x_92) ;  /* 0x0000012000067945 */ /* 0x000fe80003800200 */
[----:B------:R-:W-:Y:S05]  /*5640*/  @!P1 BRA `(.L_x_93) ;  /* 0x0000000000409947 */ /* 0x000fea0003800000 */
[----:B------:R-:W4:Y:S01]  /*5650*/  LDCU.64 UR8, c[0x4][0x70] ;  /* 0x01000e00ff0877ac */ /* 0x000f220008000a00 */
[----:B------:R-:W-:Y:S01]  /*5660*/  MOV R3, 0x0 ;  /* 0x0000000000037802 */ /* 0x000fe20000000f00 */
[----:B------:R-:W-:Y:S02]  /*5670*/  HFMA2 R12, -RZ, RZ, 0, 5.9604644775390625e-08 ;  /* 0x00000001ff0c7431 */ /* 0x000fe400000001ff */
[----:B------:R-:W-:Y:S02]  /*5680*/  IMAD.MOV.U32 R8, RZ, RZ, 0x192 ;  /* 0x00000192ff087424 */ /* 0x000fe400078e00ff */
[----:B------:R-:W-:Y:S01]  /*5690*/  IMAD.MOV.U32 R13, RZ, RZ, RZ ;  /* 0x000000ffff0d7224 */ /* 0x000fe200078e00ff */
[----:B------:R-:W5:Y:S01]  /*56a0*/  LDCU.64 UR6, c[0x4][0x78] ;  /* 0x01000f00ff0677ac */ /* 0x000f620008000a00 */
[----:B-1----:R-:W1:Y:S01]  /*56b0*/  LDC.64 R2, c[0x4][R3] ;  /* 0x0100000003027b82 */ /* 0x002e620000000a00 */
[----:B------:R-:W2:Y:S01]  /*56c0*/  LDCU.64 UR4, c[0x4][0x10] ;  /* 0x01000200ff0477ac */ /* 0x000ea20008000a00 */
[----:B----4-:R-:W-:Y:S01]  /*56d0*/  MOV R5, UR9 ;  /* 0x0000000900057c02 */ /* 0x010fe20008000f00 */
[----:B------:R-:W-:Y:S01]  /*56e0*/  IMAD.U32 R4, RZ, RZ, UR8 ;  /* 0x00000008ff047e24 */ /* 0x000fe2000f8e00ff */
[----:B-----5:R-:W-:Y:S01]  /*56f0*/  MOV R7, UR7 ;  /* 0x0000000700077c02 */ /* 0x020fe20008000f00 */
[----:B------:R-:W-:Y:S01]  /*5700*/  IMAD.U32 R6, RZ, RZ, UR6 ;  /* 0x00000006ff067e24 */ /* 0x000fe2000f8e00ff */
[----:B--2---:R-:W-:Y:S01]  /*5710*/  MOV R11, UR5 ;  /* 0x00000005000b7c02 */ /* 0x004fe20008000f00 */
[----:B------:R-:W-:Y:S02]  /*5720*/  IMAD.U32 R10, RZ, RZ, UR4 ;  /* 0x00000004ff0a7e24 */ /* 0x000fe4000f8e00ff */
[----:B------:R-:W-:Y:S07]  /*5730*/  LEPC R20, `(.L_x_93) ;  /* 0x000000001014794e */ /* 0x000fee0000000000 */
[----:B-1-3--:R-:W-:Y:S05]  /*5740*/  CALL.ABS.NOINC R2 ;  /* 0x0000000002007343 */ /* 0x00afea0003c00000 */
.L_x_93:
[----:B------:R-:W-:Y:S05]  /*5750*/  BSYNC.RECONVERGENT B6 ;  /* 0x0000000000067941 */ /* 0x000fea0003800200 */
.L_x_92:
[-C--:B---3--:R-:W-:Y:S01]  /*5760*/  F2FP.F16.E5M2.UNPACK_B R83, R148.reuse ;  /* 0x00000094ff53723e */ /* 0x088fe200020004ff */
[----:B------:R-:W-:Y:S05]  /*5770*/  WARPSYNC.ALL ;  /* 0x0000000000007948 */ /* 0x000fea0003800000 */
[----:B------:R-:W-:Y:S01]  /*5780*/  R2UR UR4, R80 ;  /* 0x00000000500472ca */ /* 0x000fe200000e0000 */
[--C-:B------:R-:W-:Y:S01]  /*5790*/  HADD2.F32 R82, -RZ, R83.reuse.H0_H0 ;  /* 0x20000053ff527230 */ /* 0x100fe20000004100 */
[----:B------:R-:W-:Y:S01]  /*57a0*/  F2FP.F16.E5M2.UNPACK_B R85, R148.H1 ;  /* 0x00000094ff55723e */ /* 0x000fe200030004ff */
[----:B------:R-:W-:Y:S01]  /*57b0*/  HADD2.F32 R83, -RZ, R83.H1_H1 ;  /* 0x30000053ff537230 */ /* 0x000fe20000004100 */
[-C--:B------:R-:W-:Y:S01]  /*57c0*/  F2FP.F16.E5M2.UNPACK_B R87, R149.reuse ;  /* 0x00000095ff57723e */ /* 0x080fe200020004ff */
[----:B------:R-:W-:Y:S01]  /*57d0*/  BSSY.RECONVERGENT B0, `(.L_x_94) ;  /* 0x000011d000007945 */ /* 0x000fe20003800200 */
[----:B------:R-:W-:Y:S01]  /*57e0*/  F2FP.F16.E5M2.UNPACK_B R89, R149.H1 ;  /* 0x00000095ff59723e */ /* 0x000fe200030004ff */
[----:B------:R-:W-:Y:S01]  /*57f0*/  HADD2.F32 R84, -RZ, R85.H0_H0 ;  /* 0x20000055ff547230 */ /* 0x000fe20000004100 */
[-C--:B------:R-:W-:Y:S01]  /*5800*/  F2FP.F16.E5M2.UNPACK_B R91, R150.reuse ;  /* 0x00000096ff5b723e */ /* 0x080fe200020004ff */
[----:B------:R-:W-:Y:S01]  /*5810*/  HADD2.F32 R88, -RZ, R87.H1_H1 ;  /* 0x30000057ff587230 */ /* 0x000fe20000004100 */
[----:B------:R-:W-:Y:S01]  /*5820*/  F2FP.F16.E5M2.UNPACK_B R93, R150.H1 ;  /* 0x00000096ff5d723e */ /* 0x000fe200030004ff */
[----:B------:R-:W-:Y:S01]  /*5830*/  HADD2.F32 R86, -RZ, R85.H1_H1 ;  /* 0x30000055ff567230 */ /* 0x000fe20000004100 */
[-C--:B------:R-:W-:Y:S01]  /*5840*/  F2FP.F16.E5M2.UNPACK_B R95, R151.reuse ;  /* 0x00000097ff5f723e */ /* 0x080fe200020004ff */
[----:B------:R-:W2:Y:S01]  /*5850*/  LDTM.x64 R4, tmem[UR4] ;  /* 0x00000004000479ee */ /* 0x000ea20008340000 */
[----:B------:R-:W-:Y:S01]  /*5860*/  F2FP.F16.E5M2.UNPACK_B R97, R151.H1 ;  /* 0x00000097ff61723e */ /* 0x000fe200030004ff */
[----:B------:R-:W-:Y:S01]  /*5870*/  HADD2.F32 R85, -RZ, R87.H0_H0 ;  /* 0x20000057ff557230 */ /* 0x000fe20000004100 */
[-C--:B------:R-:W-:Y:S01]  /*5880*/  F2FP.F16.E5M2.UNPACK_B R99, R152.reuse ;  /* 0x00000098ff63723e */ /* 0x080fe200020004ff */
[----:B------:R-:W-:Y:S01]  /*5890*/  HADD2.F32 R87, -RZ, R89.H0_H0 ;  /* 0x20000059ff577230 */ /* 0x000fe20000004100 */
[----:B------:R-:W-:Y:S01]  /*58a0*/  F2FP.F16.E5M2.UNPACK_B R101, R152.H1 ;  /* 0x00000098ff65723e */ /* 0x000fe200030004ff */
[----:B------:R-:W-:Y:S01]  /*58b0*/  HADD2.F32 R92, -RZ, R91.H1_H1 ;  /* 0x3000005bff5c7230 */ /* 0x000fe20000004100 */
[----:B------:R-:W-:Y:S01]  /*58c0*/  ISETP.NE.AND P6, PT, R184, RZ, PT ;  /* 0x000000ffb800720c */ /* 0x000fe20003fc5270 */
[----:B------:R-:W-:Y:S01]  /*58d0*/  HADD2.F32 R96, -RZ, R95.H1_H1 ;  /* 0x3000005fff607230 */ /* 0x000fe20000004100 */
[----:B------:R-:W-:Y:S01]  /*58e0*/  SHF.L.U32 R211, R176, 0x4, RZ ;  /* 0x00000004b0d37819 */ /* 0x000fe200000006ff */
[----:B------:R-:W-:Y:S01]  /*58f0*/  HADD2.F32 R100, -RZ, R99.H1_H1 ;  /* 0x30000063ff647230 */ /* 0x000fe20000004100 */
[----:B------:R-:W-:Y:S01]  /*5900*/  SHF.L.U32 R219, R175, 0x4, RZ ;  /* 0x00000004afdb7819 */ /* 0x000fe200000006ff */
[----:B------:R-:W-:Y:S01]  /*5910*/  HADD2.F32 R90, -RZ, R89.H1_H1 ;  /* 0x30000059ff5a7230 */ /* 0x000fe20000004100 */
[C---:B------:R-:W-:Y:S01]  /*5920*/  IADD3 R204, PT, PT, R190.reuse, R211, RZ ;  /* 0x000000d3becc7210 */ /* 0x040fe20007ffe0ff */
[----:B------:R-:W-:Y:S01]  /*5930*/  HADD2.F32 R89, -RZ, R91.H0_H0 ;  /* 0x2000005bff597230 */ /* 0x000fe20000004100 */
[----:B------:R-:W-:Y:S01]  /*5940*/  IADD3 R206, PT, PT, R190, R219, RZ ;  /* 0x000000dbbece7210 */ /* 0x000fe20007ffe0ff */
[--C-:B------:R-:W-:Y:S01]  /*5950*/  HADD2.F32 R91, -RZ, R93.reuse.H0_H0 ;  /* 0x2000005dff5b7230 */ /* 0x100fe20000004100 */
[----:B------:R-:W-:Y:S01]  /*5960*/  SHF.L.U32 R217, R188, 0x4, RZ ;  /* 0x00000004bcd97819 */ /* 0x000fe200000006ff */
[----:B------:R-:W-:Y:S01]  /*5970*/  HADD2.F32 R94, -RZ, R93.H1_H1 ;  /* 0x3000005dff5e7230 */ /* 0x000fe20000004100 */
[-C--:B------:R-:W-:Y:S01]  /*5980*/  F2FP.F16.E5M2.UNPACK_B R103, R153.reuse ;  /* 0x00000099ff67723e */ /* 0x080fe200020004ff */
[----:B------:R-:W-:Y:S01]  /*5990*/  HADD2.F32 R93, -RZ, R95.H0_H0 ;  /* 0x2000005fff5d7230 */ /* 0x000fe20000004100 */
[----:B------:R-:W-:Y:S01]  /*59a0*/  IADD3 R205, PT, PT, R217, R204, RZ ;  /* 0x000000ccd9cd7210 */ /* 0x000fe20007ffe0ff */
[----:B------:R-:W-:Y:S01]  /*59b0*/  HADD2.F32 R95, -RZ, R97.H0_H0 ;  /* 0x20000061ff5f7230 */ /* 0x000fe20000004100 */
[----:B------:R-:W-:Y:S01]  /*59c0*/  F2FP.F16.E5M2.UNPACK_B R105, R153.H1 ;  /* 0x00000099ff69723e */ /* 0x000fe200030004ff */
[C---:B--2---:R-:W-:Y:S01]  /*59d0*/  FMUL R0, R78.reuse, R4 ;  /* 0x000000044e007220 */ /* 0x044fe20000400000 */
[C---:B-1----:R-:W-:Y:S01]  /*59e0*/  FMUL R2, R78.reuse, R5 ;  /* 0x000000054e027220 */ /* 0x042fe20000400000 */
[C---:B------:R-:W-:Y:S01]  /*59f0*/  FMUL R4, R78.reuse, R8 ;  /* 0x000000084e047220 */ /* 0x040fe20000400000 */
[C---:B------:R-:W-:Y:S01]  /*5a00*/  FMUL R5, R78.reuse, R9 ;  /* 0x000000094e057220 */ /* 0x040fe20000400000 */
[C---:B------:R-:W-:Y:S01]  /*5a10*/  FFMA R0, R81.reuse, R82, R0 ;  /* 0x0000005251007223 */ /* 0x040fe20000000000 */
[C---:B------:R-:W-:Y:S01]  /*5a20*/  FFMA R2, R81.reuse, R83, R2 ;  /* 0x0000005351027223 */ /* 0x040fe20000000002 */
[C---:B------:R-:W-:Y:S01]  /*5a30*/  FMUL R8, R78.reuse, R12 ;  /* 0x0000000c4e087220 */ /* 0x040fe20000400000 */
[C---:B------:R-:W-:Y:S01]  /*5a40*/  FMUL R9, R78.reuse, R13 ;  /* 0x0000000d4e097220 */ /* 0x040fe20000400000 */
[C---:B------:R-:W-:Y:S01]  /*5a50*/  FMUL R12, R78.reuse, R16 ;  /* 0x000000104e0c7220 */ /* 0x040fe20000400000 */
[C---:B------:R-:W-:Y:S01]  /*5a60*/  FMUL R13, R78.reuse, R17 ;  /* 0x000000114e0d7220 */ /* 0x040fe20000400000 */
[C---:B------:R-:W-:Y:S01]  /*5a70*/  FMUL R16, R78.reuse, R20 ;  /* 0x000000144e107220 */ /* 0x040fe20000400000 */
[C---:B------:R-:W-:Y:S01]  /*5a80*/  FMUL R17, R78.reuse, R21 ;  /* 0x000000154e117220 */ /* 0x040fe20000400000 */
[----:B------:R-:W-:Y:S02]  /*5a90*/  HADD2.F32 R104, -RZ, R103.H1_H1 ;  /* 0x30000067ff687230 */ /* 0x000fe40000004100 */
[C---:B------:R-:W-:Y:S01]  /*5aa0*/  FMUL R20, R78.reuse, R24 ;  /* 0x000000184e147220 */ /* 0x040fe20000400000 */
[C---:B------:R-:W-:Y:S01]  /*5ab0*/  FMUL R21, R78.reuse, R25 ;  /* 0x000000194e157220 */ /* 0x040fe20000400000 */
[C---:B------:R-:W-:Y:S01]  /*5ac0*/  FMUL R24, R78.reuse, R28 ;  /* 0x0000001c4e187220 */ /* 0x040fe20000400000 */
[C---:B------:R-:W-:Y:S01]  /*5ad0*/  FMUL R25, R78.reuse, R29 ;  /* 0x0000001d4e197220 */ /* 0x040fe20000400000 */
[C---:B------:R-:W-:Y:S01]  /*5ae0*/  FMUL R28, R78.reuse, R32 ;  /* 0x000000204e1c7220 */ /* 0x040fe20000400000 */
[C---:B------:R-:W-:Y:S01]  /*5af0*/  FMUL R29, R78.reuse, R33 ;  /* 0x000000214e1d7220 */ /* 0x040fe20000400000 */
[C---:B------:R-:W-:Y:S01]  /*5b00*/  FMUL R32, R78.reuse, R36 ;  /* 0x000000244e207220 */ /* 0x040fe20000400000 */
[----:B------:R-:W-:Y:S01]  /*5b10*/  F2FP.F16.E5M2.UNPACK_B R107, R154 ;  /* 0x0000009aff6b723e */ /* 0x000fe200020004ff */
[C---:B------:R-:W-:Y:S01]  /*5b20*/  FMUL R33, R78.reuse, R37 ;  /* 0x000000254e217220 */ /* 0x040fe20000400000 */
[C---:B------:R-:W-:Y:S01]  /*5b30*/  FMUL R36, R78.reuse, R40 ;  /* 0x000000284e247220 */ /* 0x040fe20000400000 */
[----:B------:R-:W-:Y:S01]  /*5b40*/  F2FP.F16.E5M2.UNPACK_B R109, R154.H1 ;  /* 0x0000009aff6d723e */ /* 0x000fe200030004ff */
[C---:B------:R-:W-:Y:S01]  /*5b50*/  FMUL R37, R78.reuse, R41 ;  /* 0x000000294e257220 */ /* 0x040fe20000400000 */
[----:B------:R-:W-:Y:S02]  /*5b60*/  HADD2.F32 R108, -RZ, R107.H1_H1 ;  /* 0x3000006bff6c7230 */ /* 0x000fe40000004100 */
        /* <DEDUP_REMOVED lines=26> */
[C---:B------:R-:W-:Y:S01]  /*5d10*/  FFMA R3, R81.reuse, R84, R3 ;  /* 0x0000005451037223 */ /* 0x040fe20000000003 */
[C---:B------:R-:W-:Y:S01]  /*5d20*/  FFMA R7, R81.reuse, R86, R7 ;  /* 0x0000005651077223 */ /* 0x040fe20000000007 */
[----:B------:R-:W-:Y:S01]  /*5d30*/  F2FP.F16.E5M2.UNPACK_B R127, R159 ;  /* 0x0000009fff7f723e */ /* 0x000fe200020004ff */
[C---:B------:R-:W-:Y:S01]  /*5d40*/  FFMA R4, R81.reuse, R85, R4 ;  /* 0x0000005551047223 */ /* 0x040fe20000000004 */
[C---:B------:R-:W-:Y:S01]  /*5d50*/  FFMA R5, R81.reuse, R88, R5 ;  /* 0x0000005851057223 */ /* 0x040fe20000000005 */
[----:B------:R-:W-:Y:S01]  /*5d60*/  F2FP.F16.E5M2.UNPACK_B R129, R159.H1 ;  /* 0x0000009fff81723e */ /* 0x000fe200030004ff */
[----:B------:R-:W-:Y:S01]  /*5d70*/  FFMA R6, R81, R87, R6 ;  /* 0x0000005751067223 */ /* 0x000fe20000000006 */
[----:B------:R-:W-:Y:S01]  /*5d80*/  F2FP.SATFINITE.E5M2.F32.PACK_AB_MERGE_C R185, R7, R3, RZ ;  /* 0x0000000307b9723e */ /* 0x000fe200048060ff */
[----:B------:R-:W-:Y:S02]  /*5d90*/  HADD2.F32 R124, -RZ, R123.H1_H1 ;  /* 0x3000007bff7c7230 */ /* 0x000fe40000004100 */
[----:B------:R-:W-:Y:S01]  /*5da0*/  FMUL R11, R78, R11 ;  /* 0x0000000b4e0b7220 */ /* 0x000fe20000400000 */
[----:B------:R-:W-:Y:S01]  /*5db0*/  HADD2.F32 R128, -RZ, R127.H1_H1 ;  /* 0x3000007fff807230 */ /* 0x000fe20000004100 */
[----:B------:R-:W-:Y:S01]  /*5dc0*/  F2FP.SATFINITE.E5M2.F32.PACK_AB_MERGE_C R184, R2, R0, R185 ;  /* 0x0000000002b8723e */ /* 0x000fe200048060b9 */
[C---:B------:R-:W-:Y:S01]  /*5dd0*/  FMUL R10, R78.reuse, R14 ;  /* 0x0000000e4e0a7220 */ /* 0x040fe20000400000 */
[C---:B------:R-:W-:Y:S01]  /*5de0*/  FFMA R11, R81.reuse, R90, R11 ;  /* 0x0000005a510b7223 */ /* 0x040fe2000000000b */
[C---:B------:R-:W-:Y:S01]  /*5df0*/  FFMA R8, R81.reuse, R89, R8 ;  /* 0x0000005951087223 */ /* 0x040fe20000000008 */
[----:B------:R-:W-:Y:S01]  /*5e00*/  FFMA R9, R81, R92, R9 ;  /* 0x0000005c51097223 */ /* 0x000fe20000000009 */
[----:B------:R-:W-:Y:S01]  /*5e10*/  F2FP.F16.E5M2.UNPACK_B R131, R160 ;  /* 0x000000a0ff83723e */ /* 0x000fe200020004ff */
[----:B------:R-:W-:Y:S01]  /*5e20*/  HADD2.F32 R98, -RZ, R97.H1_H1 ;  /* 0x30000061ff627230 */ /* 0x000fe20000004100 */
[----:B------:R-:W-:Y:S01]  /*5e30*/  F2FP.SATFINITE.E5M2.F32.PACK_AB_MERGE_C R186, R11, R6, RZ ;  /* 0x000000060bba723e */ /* 0x000fe200048060ff */
[----:B------:R-:W-:Y:S01]  /*5e40*/  FFMA R10, R81, R91, R10 ;  /* 0x0000005b510a7223 */ /* 0x000fe2000000000a */
[----:B------:R-:W-:Y:S02]  /*5e50*/  HADD2.F32 R97, -RZ, R99.H0_H0 ;  /* 0x20000063ff617230 */ /* 0x000fe40000004100 */
[C---:B------:R-:W-:Y:S01]  /*5e60*/  FMUL R15, R78.reuse, R15 ;  /* 0x0000000f4e0f7220 */ /* 0x040fe20000400000 */
[----:B------:R-:W-:Y:S01]  /*5e70*/  F2FP.SATFINITE.E5M2.F32.PACK_AB_MERGE_C R185, R5, R4, R186 ;  /* 0x0000000405b9723e */ /* 0x000fe200048060ba */
[----:B------:R-:W-:Y:S02]  /*5e80*/  HADD2.F32 R132, -RZ, R131.H1_H1 ;  /* 0x30000083ff847230 */ /* 0x000fe40000004100 */
[C---:B------:R-:W-:Y:S01]  /*5e90*/  FMUL R14, R78.reuse, R18 ;  /* 0x000000124e0e7220 */ /* 0x040fe20000400000 */
[C---:B------:R-:W-:Y:S01]  /*5ea0*/  FFMA R15, R81.reuse, R94, R15 ;  /* 0x0000005e510f7223 */ /* 0x040fe2000000000f */
[C---:B------:R-:W-:Y:S01]  /*5eb0*/  FFMA R12, R81.reuse, R93, R12 ;  /* 0x0000005d510c7223 */ /* 0x040fe2000000000c */
[----:B------:R-:W-:Y:S01]  /*5ec0*/  FFMA R13, R81, R96, R13 ;  /* 0x00000060510d7223 */ /* 0x000fe2000000000d */
[----:B------:R-:W-:Y:S01]  /*5ed0*/  F2FP.F16.E5M2.UNPACK_B R133, R160.H1 ;  /* 0x000000a0ff85723e */ /* 0x000fe200030004ff */
[--C-:B------:R-:W-:Y:S01]  /*5ee0*/  HADD2.F32 R99, -RZ, R101.reuse.H0_H0 ;  /* 0x20000065ff637230 */ /* 0x100fe20000004100 */
[----:B------:R-:W-:Y:S01]  /*5ef0*/  F2FP.SATFINITE.E5M2.F32.PACK_AB_MERGE_C R186, R15, R10, RZ ;  /* 0x0000000a0fba723e */ /* 0x000fe200048060ff */
[----:B------:R-:W-:Y:S01]  /*5f00*/  FFMA R14, R81, R95, R14 ;  /* 0x0000005f510e7223 */ /* 0x000fe2000000000e */
[C---:B------:R-:W-:Y:S01]  /*5f10*/  FMUL R19, R78.reuse, R19 ;  /* 0x000000134e137220 */ /* 0x040fe20000400000 */
[----:B------:R-:W-:Y:S01]  /*5f20*/  HADD2.F32 R102, -RZ, R101.H1_H1 ;  /* 0x30000065ff667230 */ /* 0x000fe20000004100 */
[----:B------:R-:W-:Y:S01]  /*5f30*/  F2FP.SATFINITE.E5M2.F32.PACK_AB_MERGE_C R186, R9, R8, R186 ;  /* 0x0000000809ba723e */ /* 0x000fe200048060ba */
[----:B------:R-:W-:Y:S02]  /*5f40*/  HADD2.F32 R101, -RZ, R103.H0_H0 ;  /* 0x20000067ff657230 */ /* 0x000fe40000004100 */
[C---:B------:R-:W-:Y:S01]  /*5f50*/  FFMA R19, R81.reuse, R98, R19 ;  /* 0x0000006251137223 */ /* 0x040fe20000000013 */
[C---:B------:R-:W-:Y:S01]  /*5f60*/  FFMA R16, R81.reuse, R97, R16 ;  /* 0x0000006151107223 */ /* 0x040fe20000000010 */
[----:B------:R-:W-:Y:S01]  /*5f70*/  FFMA R17, R81, R100, R17 ;  /* 0x0000006451117223 */ /* 0x000fe20000000011 */
[C---:B------:R-:W-:Y:S01]  /*5f80*/  FMUL R18, R78.reuse, R22 ;  /* 0x000000164e127220 */ /* 0x040fe20000400000 */
[----:B------:R-:W-:Y:S01]  /*5f90*/  F2FP.F16.E5M2.UNPACK_B R135, R161 ;  /* 0x000000a1ff87723e */ /* 0x000fe200020004ff */
        /* <DEDUP_REMOVED lines=10> */
[----:B------:R1:W-:Y:S01]  /*6040*/  STS.128 [R172+UR49+0x4200], R184 ;  /* 0x004200b8ac007988 */ /* 0x0003e20008000c31 */
[----:B------:R-:W-:Y:S01]  /*6050*/  HADD2.F32 R136, -RZ, R135.H1_H1 ;  /* 0x30000087ff887230 */ /* 0x000fe20000004100 */
[----:B------:R-:W-:Y:S01]  /*6060*/  F2FP.SATFINITE.E5M2.F32.PACK_AB_MERGE_C R196, R23, R18, RZ ;  /* 0x0000001217c4723e */ /* 0x000fe200048060ff */
[C---:B------:R-:W-:Y:S01]  /*6070*/  FMUL R22, R78.reuse, R26 ;  /* 0x0000001a4e167220 */ /* 0x040fe20000400000 */
[C---:B------:R-:W-:Y:S01]  /*6080*/  FMUL R27, R78.reuse, R27 ;  /* 0x0000001b4e1b7220 */ /* 0x040fe20000400000 */
[--C-:B------:R-:W-:Y:S01]  /*6090*/  HADD2.F32 R107, -RZ, R109.reuse.H0_H0 ;  /* 0x2000006dff6b7230 */ /* 0x100fe20000004100 */
[----:B------:R-:W-:Y:S01]  /*60a0*/  F2FP.SATFINITE.E5M2.F32.PACK_AB_MERGE_C R196, R17, R16, R196 ;  /* 0x0000001011c4723e */ /* 0x000fe200048060c4 */
[C---:B------:R-:W-:Y:S01]  /*60b0*/  FFMA R22, R81.reuse, R103, R22 ;  /* 0x0000006751167223 */ /* 0x040fe20000000016 */
[C---:B------:R-:W-:Y:S01]  /*60c0*/  FFMA R27, R81.reuse, R106, R27 ;  /* 0x0000006a511b7223 */ /* 0x040fe2000000001b */
[C---:B------:R-:W-:Y:S01]  /*60d0*/  FFMA R24, R81.reuse, R105, R24 ;  /* 0x0000006951187223 */ /* 0x040fe20000000018 */
[----:B------:R-:W-:Y:S01]  /*60e0*/  F2FP.F16.E5M2.UNPACK_B R137, R161.H1 ;  /* 0x000000a1ff89723e */ /* 0x000fe200030004ff */
[----:B------:R-:W-:Y:S02]  /*60f0*/  HADD2.F32 R110, -RZ, R109.H1_H1 ;  /* 0x3000006dff6e7230 */ /* 0x000fe40000004100 */
[----:B------:R-:W-:Y:S01]  /*6100*/  FFMA R25, R81, R108, R25 ;  /* 0x0000006c51197223 */ /* 0x000fe20000000019 */
[----:B------:R-:W-:Y:S01]  /*6110*/  F2FP.SATFINITE.E5M2.F32.PACK_AB_MERGE_C R197, R27, R22, RZ ;  /* 0x000000161bc5723e */ /* 0x000fe200048060ff */
[----:B------:R-:W-:Y:S02]  /*6120*/  HADD2.F32 R109, -RZ, R111.H0_H0 ;  /* 0x2000006fff6d7230 */ /* 0x000fe40000004100 */
[C---:B------:R-:W-:Y:S01]  /*6130*/  FMUL R26, R78.reuse, R30 ;  /* 0x0000001e4e1a7220 */ /* 0x040fe20000400000 */
[C---:B------:R-:W-:Y:S01]  /*6140*/  FMUL R31, R78.reuse, R31 ;  /* 0x0000001f4e1f7220 */ /* 0x040fe20000400000 */
[--C-:B------:R-:W-:Y:S01]  /*6150*/  HADD2.F32 R111, -RZ, R113.reuse.H0_H0 ;  /* 0x20000071ff6f7230 */ /* 0x100fe20000004100 */
[----:B------:R-:W-:Y:S01]  /*6160*/  F2FP.SATFINITE.E5M2.F32.PACK_AB_MERGE_C R197, R21, R20, R197 ;  /* 0x0000001415c5723e */ /* 0x000fe200048060c5 */
[C---:B------:R-:W-:Y:S01]  /*6170*/  FFMA R26, R81.reuse, R107, R26 ;  /* 0x0000006b511a7223 */ /* 0x040fe2000000001a */
[C---:B------:R-:W-:Y:S01]  /*6180*/  FFMA R31, R81.reuse, R110, R31 ;  /* 0x0000006e511f7223 */ /* 0x040fe2000000001f */
[C---:B------:R-:W-:Y:S01]  /*6190*/  FFMA R28, R81.reuse, R109, R28 ;  /* 0x0000006d511c7223 */ /* 0x040fe2000000001c */
[----:B------:R-:W-:Y:S01]  /*61a0*/  F2FP.F16.E5M2.UNPACK_B R139, R162 ;  /* 0x000000a2ff8b723e */ /* 0x000fe200020004ff */
[----:B------:R-:W-:Y:S02]  /*61b0*/  HADD2.F32 R114, -RZ, R113.H1_H1 ;  /* 0x30000071ff727230 */ /* 0x000fe40000004100 */
[----:B------:R-:W-:Y:S01]  /*61c0*/  FFMA R29, R81, R112, R29 ;  /* 0x00000070511d7223 */ /* 0x000fe2000000001d */
[----:B------:R-:W-:Y:S01]  /*61d0*/  F2FP.SATFINITE.E5M2.F32.PACK_AB_MERGE_C R198, R31, R26, RZ ;  /* 0x0000001a1fc6723e */ /* 0x000fe200048060ff */
[----:B------:R-:W-:Y:S02]  /*61e0*/  HADD2.F32 R113, -RZ, R115.H0_H0 ;  /* 0x20000073ff717230 */ /* 0x000fe40000004100 */
[C---:B------:R-:W-:Y:S01]  /*61f0*/  FMUL R30, R78.reuse, R34 ;  /* 0x000000224e1e7220 */ /* 0x040fe20000400000 */
[----:B------:R-:W-:Y:S01]  /*6200*/  HADD2.F32 R140, -RZ, R139.H1_H1 ;  /* 0x3000008bff8c7230 */ /* 0x000fe20000004100 */
[----:B------:R-:W-:Y:S01]  /*6210*/  F2FP.SATFINITE.E5M2.F32.PACK_AB_MERGE_C R198, R25, R24, R198 ;  /* 0x0000001819c6723e */ /* 0x000fe200048060c6 */
[C---:B------:R-:W-:Y:S01]  /*6220*/  FMUL R35, R78.reuse, R35 ;  /* 0x000000234e237220 */ /* 0x040fe20000400000 */
[--C-:B------:R-:W-:Y:S02]  /*6230*/  HADD2.F32 R115, -RZ, R117.reuse.H0_H0 ;  /* 0x20000075ff737230 */ /* 0x100fe40000004100 */
[C---:B------:R-:W-:Y:S01]  /*6240*/  FFMA R30, R81.reuse, R111, R30 ;  /* 0x0000006f511e7223 */ /* 0x040fe2000000001e */
[----:B------:R-:W-:Y:S02]  /*6250*/  HADD2.F32 R118, -RZ, R117.H1_H1 ;  /* 0x30000075ff767230 */ /* 0x000fe40000004100 */
[C---:B------:R-:W-:Y:S01]  /*6260*/  FFMA R35, R81.reuse, R114, R35 ;  /* 0x0000007251237223 */ /* 0x040fe20000000023 */
[C---:B------:R-:W-:Y:S01]  /*6270*/  FFMA R32, R81.reuse, R113, R32 ;  /* 0x0000007151207223 */ /* 0x040fe20000000020 */
[----:B------:R-:W-:Y:S01]  /*6280*/  F2FP.F16.E5M2.UNPACK_B R141, R162.H1 ;  /* 0x000000a2ff8d723e */ /* 0x000fe200030004ff */
[----:B------:R-:W-:Y:S01]  /*6290*/  FFMA R33, R81, R116, R33 ;  /* 0x0000007451217223 */ /* 0x000fe20000000021 */
[----:B------:R-:W-:Y:S01]  /*62a0*/  HADD2.F32 R117, -RZ, R119.H0_H0 ;  /* 0x20000077ff757230 */ /* 0x000fe20000004100 */
        /* <DEDUP_REMOVED lines=9> */
[----:B------:R1:W-:Y:S01]  /*6340*/  STS.128 [R204+0x4010], R196 ;  /* 0x004010c4cc007388 */ /* 0x0003e20000000c00 */
[----:B------:R-:W-:Y:S01]  /*6350*/  FFMA R37, R81, R120, R37 ;  /* 0x0000007851257223 */ /* 0x000fe20000000025 */
[----:B------:R-:W-:Y:S01]  /*6360*/  F2FP.SATFINITE.E5M2.F32.PACK_AB_MERGE_C R200, R39, R34, RZ ;  /* 0x0000002227c8723e */ /* 0x000fe200048060ff */
[----:B------:R-:W-:Y:S02]  /*6370*/  HADD2.F32 R122, -RZ, R121.H1_H1 ;  /* 0x30000079ff7a7230 */ /* 0x000fe40000004100 */
[C---:B------:R-:W-:Y:S01]  /*6380*/  FMUL R38, R78.reuse, R42 ;  /* 0x0000002a4e267220 */ /* 0x040fe20000400000 */
[----:B------:R-:W-:Y:S01]  /*6390*/  HADD2.F32 R121, -RZ, R123.H0_H0 ;  /* 0x2000007bff797230 */ /* 0x000fe20000004100 */
[----:B------:R-:W-:Y:S01]  /*63a0*/  F2FP.SATFINITE.E5M2.F32.PACK_AB_MERGE_C R200, R33, R32, R200 ;  /* 0x0000002021c8723e */ /* 0x000fe200048060c8 */
[----:B------:R-:W-:Y:S02]  /*63b0*/  HADD2.F32 R144, -RZ, R143.H1_H1 ;  /* 0x3000008fff907230 */ /* 0x000fe40000004100 */
[C---:B------:R-:W-:Y:S01]  /*63c0*/  FFMA R38, R81.reuse, R119, R38 ;  /* 0x0000007751267223 */ /* 0x040fe20000000026 */
[C---:B------:R-:W-:Y:S01]  /*63d0*/  FMUL R43, R78.reuse, R43 ;  /* 0x0000002b4e2b7220 */ /* 0x040fe20000400000 */
[--C-:B------:R-:W-:Y:S02]  /*63e0*/  HADD2.F32 R123, -RZ, R125.reuse.H0_H0 ;  /* 0x2000007dff7b7230 */ /* 0x100fe40000004100 */
[C---:B------:R-:W-:Y:S01]  /*63f0*/  FMUL R42, R78.reuse, R46 ;  /* 0x0000002e4e2a7220 */ /* 0x040fe20000400000 */
[----:B------:R-:W-:Y:S02]  /*6400*/  HADD2.F32 R126, -RZ, R125.H1_H1 ;  /* 0x3000007dff7e7230 */ /* 0x000fe40000004100 */
[C---:B------:R-:W-:Y:S01]  /*6410*/  FFMA R43, R81.reuse, R122, R43 ;  /* 0x0000007a512b7223 */ /* 0x040fe2000000002b */
[----:B------:R-:W-:Y:S01]  /*6420*/  F2FP.F16.E5M2.UNPACK_B R145, R163.H1 ;  /* 0x000000a3ff91723e */ /* 0x000fe200030004ff */
[C---:B------:R-:W-:Y:S01]  /*6430*/  FFMA R40, R81.reuse, R121, R40 ;  /* 0x0000007951287223 */ /* 0x040fe20000000028 */
[----:B------:R-:W-:Y:S01]  /*6440*/  FFMA R41, R81, R124, R41 ;  /* 0x0000007c51297223 */ /* 0x000fe20000000029 */
[----:B------:R-:W-:Y:S01]  /*6450*/  ISETP.NE.AND P0, PT, R193, RZ, PT ;  /* 0x000000ffc100720c */ /* 0x000fe20003f05270 */
[----:B------:R-:W-:Y:S01]  /*6460*/  HADD2.F32 R125, -RZ, R127.H0_H0 ;  /* 0x2000007fff7d7230 */ /* 0x000fe20000004100 */
[----:B------:R-:W-:Y:S01]  /*6470*/  F2FP.SATFINITE.E5M2.F32.PACK_AB_MERGE_C R201, R43, R38, RZ ;  /* 0x000000262bc9723e */ /* 0x000fe200048060ff */
[----:B------:R-:W-:Y:S01]  /*6480*/  FFMA R42, R81, R123, R42 ;  /* 0x0000007b512a7223 */ /* 0x000fe2000000002a */
[C---:B------:R-:W-:Y:S01]  /*6490*/  FMUL R47, R78.reuse, R47 ;  /* 0x0000002f4e2f7220 */ /* 0x040fe20000400000 */
[--C-:B------:R-:W-:Y:S01]  /*64a0*/  HADD2.F32 R127, -RZ, R129.reuse.H0_H0 ;  /* 0x20000081ff7f7230 */ /* 0x100fe20000004100 */
[----:B------:R-:W-:Y:S01]  /*64b0*/  F2FP.SATFINITE.E5M2.F32.PACK_AB_MERGE_C R201, R37, R36, R201 ;  /* 0x0000002425c9723e */ /* 0x000fe200048060c9 */
[----:B------:R-:W-:Y:S02]  /*64c0*/  HADD2.F32 R130, -RZ, R129.H1_H1 ;  /* 0x30000081ff827230 */ /* 0x000fe40000004100 */
[C---:B------:R-:W-:Y:S01]  /*64d0*/  FFMA R47, R81.reuse, R126, R47 ;  /* 0x0000007e512f7223 */ /* 0x040fe2000000002f */
[C---:B------:R-:W-:Y:S01]  /*64e0*/  FFMA R44, R81.reuse, R125, R44 ;  /* 0x0000007d512c7223 */ /* 0x040fe2000000002c */
[C---:B------:R-:W-:Y:S01]  /*64f0*/  FFMA R45, R81.reuse, R128, R45 ;  /* 0x00000080512d7223 */ /* 0x040fe2000000002d */
[----:B------:R-:W-:Y:S02]  /*6500*/  HADD2.F32 R129, -RZ, R131.H0_H0 ;  /* 0x20000083ff817230 */ /* 0x000fe40000004100 */
[C---:B------:R-:W-:Y:S01]  /*6510*/  FMUL R46, R78.reuse, R50 ;  /* 0x000000324e2e7220 */ /* 0x040fe20000400000 */
[C---:B------:R-:W-:Y:S01]  /*6520*/  FMUL R51, R78.reuse, R51 ;  /* 0x000000334e337220 */ /* 0x040fe20000400000 */
[--C-:B------:R-:W-:Y:S02]  /*6530*/  HADD2.F32 R131, -RZ, R133.reuse.H0_H0 ;  /* 0x20000085ff837230 */ /* 0x100fe40000004100 */
[C---:B------:R-:W-:Y:S01]  /*6540*/  FMUL R50, R78.reuse, R54 ;  /* 0x000000364e327220 */ /* 0x040fe20000400000 */
[C---:B------:R-:W-:Y:S01]  /*6550*/  FFMA R46, R81.reuse, R127, R46 ;  /* 0x0000007f512e7223 */ /* 0x040fe2000000002e */
[----:B------:R-:W-:Y:S02]  /*6560*/  HADD2.F32 R134, -RZ, R133.H1_H1 ;  /* 0x30000085ff867230 */ /* 0x000fe40000004100 */
[C---:B------:R-:W-:Y:S01]  /*6570*/  FFMA R51, R81.reuse, R130, R51 ;  /* 0x0000008251337223 */ /* 0x040fe20000000033 */
[----:B------:R-:W-:Y:S02]  /*6580*/  HADD2.F32 R133, -RZ, R135.H0_H0 ;  /* 0x20000087ff857230 */ /* 0x000fe40000004100 */
[C---:B------:R-:W-:Y:S01]  /*6590*/  FMUL R55, R78.reuse, R55 ;  /* 0x000000374e377220 */ /* 0x040fe20000400000 */
[C---:B------:R-:W-:Y:S01]  /*65a0*/  FFMA R48, R81.reuse, R129, R48 ;  /* 0x0000008151307223 */ /* 0x040fe20000000030 */
[C---:B------:R-:W-:Y:S01]  /*65b0*/  FFMA R49, R81.reuse, R132, R49 ;  /* 0x0000008451317223 */ /* 0x040fe20000000031 */
[--C-:B------:R-:W-:Y:S02]  /*65c0*/  HADD2.F32 R135, -RZ, R137.reuse.H0_H0 ;  /* 0x20000089ff877230 */ /* 0x100fe40000004100 */
[C---:B------:R-:W-:Y:S01]  /*65d0*/  FFMA R50, R81.reuse, R131, R50 ;  /* 0x0000008351327223 */ /* 0x040fe20000000032 */
[----:B------:R-:W-:Y:S02]  /*65e0*/  HADD2.F32 R138, -RZ, R137.H1_H1 ;  /* 0x30000089ff8a7230 */ /* 0x000fe40000004100 */
[C---:B------:R-:W-:Y:S01]  /*65f0*/  FMUL R54, R78.reuse, R58 ;  /* 0x0000003a4e367220 */ /* 0x040fe20000400000 */
[----:B------:R-:W-:Y:S02]  /*6600*/  HADD2.F32 R137, -RZ, R139.H0_H0 ;  /* 0x2000008bff897230 */ /* 0x000fe40000004100 */
[C---:B------:R-:W-:Y:S01]  /*6610*/  FFMA R55, R81.reuse, R134, R55 ;  /* 0x0000008651377223 */ /* 0x040fe20000000037 */
        /* <DEDUP_REMOVED lines=16> */
[----:B------:R-:W-:Y:S01]  /*6720*/  FFMA R63, R81, R142, R63 ;  /* 0x0000008e513f7223 */ /* 0x000fe2000000003f */
[----:B------:R-:W-:Y:S01]  /*6730*/  FMUL R67, R78, R67 ;  /* 0x000000434e437220 */ /* 0x000fe20000400000 */
[----:B------:R-:W-:Y:S01]  /*6740*/  F2FP.SATFINITE.E5M2.F32.PACK_AB_MERGE_C R202, R47, R42, RZ ;  /* 0x0000002a2fca723e */ /* 0x000fe200048060ff */
[----:B------:R-:W-:Y:S01]  /*6750*/  FFMA R60, R81, R141, R60 ;  /* 0x0000008d513c7223 */ /* 0x000fe2000000003c */
[----:B------:R-:W-:Y:S01]  /*6760*/  F2FP.SATFINITE.E5M2.F32.PACK_AB_MERGE_C R203, R51, R46, RZ ;  /* 0x0000002e33cb723e */ /* 0x000fe200048060ff */
[C---:B------:R-:W-:Y:S01]  /*6770*/  FFMA R61, R81.reuse, R144, R61 ;  /* 0x00000090513d7223 */ /* 0x040fe2000000003d */
[C---:B------:R-:W-:Y:S01]  /*6780*/  FFMA R62, R81.reuse, R143, R62 ;  /* 0x0000008f513e7223 */ /* 0x040fe2000000003e */
[----:B------:R-:W-:Y:S01]  /*6790*/  FFMA R67, R81, R146, R67 ;  /* 0x0000009251437223 */ /* 0x000fe20000000043 */
[----:B------:R-:W-:Y:S02]  /*67a0*/  F2FP.SATFINITE.E5M2.F32.PACK_AB_MERGE_C R202, R41, R40, R202 ;  /* 0x0000002829ca723e */ /* 0x000fe400048060ca */
[----:B------:R-:W-:Y:S02]  /*67b0*/  F2FP.SATFINITE.E5M2.F32.PACK_AB_MERGE_C R203, R45, R44, R203 ;  /* 0x0000002c2dcb723e */ /* 0x000fe400048060cb */
[----:B------:R-:W-:Y:S02]  /*67c0*/  F2FP.SATFINITE.E5M2.F32.PACK_AB_MERGE_C R212, R55, R50, RZ ;  /* 0x0000003237d4723e */ /* 0x000fe400048060ff */
[----:B------:R-:W-:Y:S01]  /*67d0*/  F2FP.SATFINITE.E5M2.F32.PACK_AB_MERGE_C R213, R59, R54, RZ ;  /* 0x000000363bd5723e */ /* 0x000fe200048060ff */
[----:B------:R1:W-:Y:S01]  /*67e0*/  STS.128 [R206+0x4020], R200 ;  /* 0x004020c8ce007388 */ /* 0x0003e20000000c00 */
[----:B------:R-:W-:Y:S02]  /*67f0*/  F2FP.SATFINITE.E5M2.F32.PACK_AB_MERGE_C R214, R63, R58, RZ ;  /* 0x0000003a3fd6723e */ /* 0x000fe400048060ff */
[----:B------:R-:W-:Y:S02]  /*6800*/  F2FP.SATFINITE.E5M2.F32.PACK_AB_MERGE_C R215, R67, R62, RZ ;  /* 0x0000003e43d7723e */ /* 0x000fe400048060ff */
[----:B------:R-:W-:Y:S02]  /*6810*/  F2FP.SATFINITE.E5M2.F32.PACK_AB_MERGE_C R212, R49, R48, R212 ;  /* 0x0000003031d4723e */ /* 0x000fe400048060d4 */
[----:B------:R-:W-:Y:S02]  /*6820*/  F2FP.SATFINITE.E5M2.F32.PACK_AB_MERGE_C R213, R53, R52, R213 ;  /* 0x0000003435d5723e */ /* 0x000fe400048060d5 */
[----:B------:R-:W-:Y:S02]  /*6830*/  F2FP.SATFINITE.E5M2.F32.PACK_AB_MERGE_C R214, R57, R56, R214 ;  /* 0x0000003839d6723e */ /* 0x000fe400048060d6 */
[----:B------:R-:W-:Y:S02]  /*6840*/  F2FP.SATFINITE.E5M2.F32.PACK_AB_MERGE_C R215, R61, R60, R215 ;  /* 0x0000003c3dd7723e */ /* 0x000fe400048060d7 */
[----:B------:R-:W-:Y:S02]  /*6850*/  LEA R210, R181, UR49, 0x3 ;  /* 0x00000031b5d27c11 */ /* 0x000fe4000f8e18ff */
[----:B------:R-:W-:Y:S01]  /*6860*/  @P6 SHF.L.U32 R221, R180, 0x1f, RZ ;  /* 0x0000001fb4dd6819 */ /* 0x000fe200000006ff */
[----:B------:R1:W-:Y:S01]  /*6870*/  STS.128 [R205+0x4010], R212 ;  /* 0x004010d4cd007388 */ /* 0x0003e20000000c00 */
[----:B------:R-:W-:Y:S01]  /*6880*/  @!PT LDS RZ, [RZ] ;  /* 0x00000000fffff984 */ /* 0x000fe20000000800 */
[----:B------:R-:W-:Y:S01]  /*6890*/  @!PT LDS RZ, [RZ] ;  /* 0x00000000fffff984 */ /* 0x000fe20000000800 */
[----:B------:R-:W-:Y:S01]  /*68a0*/  @!PT LDS RZ, [RZ] ;  /* 0x00000000fffff984 */ /* 0x000fe20000000800 */
[----:B------:R-:W-:Y:S01]  /*68b0*/  @!PT LDS RZ, [RZ] ;  /* 0x00000000fffff984 */ /* 0x000fe20000000800 */
[----:B------:R2:W-:Y:S07]  /*68c0*/  MEMBAR.ALL.CTA ;  /* 0x0000000000007992 */ /* 0x0005ee0000008000 */
[----:B--2---:R-:W2:Y:S02]  /*68d0*/  FENCE.VIEW.ASYNC.S ;  /* 0x00000000000073c6 */ /* 0x004ea40000000000 */
[----:B--2---:R-:W-:Y:S06]  /*68e0*/  BAR.SYNC.DEFER_BLOCKING 0x1, 0x80 ;  /* 0x0042000000007b1d */ /* 0x004fec0000010000 */
[----:B------:R-:W-:Y:S05]  /*68f0*/  @P0 BRA `(.L_x_95) ;  /* 0x0000000000280947 */ /* 0x000fea0003800000 */
[----:B------:R-:W-:Y:S02]  /*6900*/  UIADD3 UR4, UPT, UPT, UR49, 0x4200, URZ ;  /* 0x0000420031047890 */ /* 0x000fe4000fffe0ff */
[----:B------:R-:W-:Y:S01]  /*6910*/  UIADD3 UR6, UP0, UPT, UR52, 0x680, URZ ;  /* 0x0000068034067890 */ /* 0x000fe2000ff1e0ff */
[----:B------:R-:W-:Y:S03]  /*6920*/  UMOV UR43, UR36 ;  /* 0x00000024002b7c82 */ /* 0x000fe60008000000 */
[----:B------:R-:W-:Y:S01]  /*6930*/  MOV R192, UR4 ;  /* 0x0000000400c07c02 */ /* 0x000fe20008000f00 */
[----:B------:R-:W-:Y:S03]  /*6940*/  UIADD3.X UR7, UPT, UPT, URZ, UR53, URZ, UP0, !UPT ;  /* 0x00000035ff077290 */ /* 0x000fe600087fe4ff */
[----:B------:R-:W-:Y:S11]  /*6950*/  R2UR UR40, R192 ;  /* 0x00000000c02872ca */ /* 0x000ff600000e0000 */
[----:B------:R-:W-:Y:S02]  /*6960*/  @!UPT UIADD3 URZ, UPT, UPT, URZ, URZ, URZ ;  /* 0x000000fffffff290 */ /* 0x000fe4000fffe0ff */
[----:B------:R2:W-:Y:S01]  /*6970*/  UTMASTG.3D [UR40], [UR6] ;  /* 0x00000028060073b5 */ /* 0x0005e20008010000 */
[----:B------:R0:W-:Y:S01]  /*6980*/  UTMACMDFLUSH ;  /* 0x00000000000079b7 */ /* 0x0001e20000000000 */
[----:B--2---:R-:W-:Y:S04]  /*6990*/  DEPBAR.LE SB0, 0x1 ;  /* 0x000080400000791a */ /* 0x004fe80000000000 */
.L_x_95:
[----:B------:R-:W-:Y:S05]  /*69a0*/  BSYNC.RECONVERGENT B0 ;  /* 0x0000000000007941 */ /* 0x000fea0003800200 */
.L_x_94:
[----:B------:R-:W-:Y:S06]  /*69b0*/  BAR.SYNC.DEFER_BLOCKING 0x1, 0x80 ;  /* 0x0042000000007b1d */ /* 0x000fec0000010000 */
[----:B------:R-:W2:Y:S01]  /*69c0*/  @P6 SYNCS.PHASECHK.TRANS64.TRYWAIT P0, [R210+URZ+0x30], R221 ;  /* 0x000030ddd20065a7 */ /* 0x000ea200080011ff */
[----:B------:R-:W-:Y:S01]  /*69d0*/  BSSY B1, `(.L_x_96) ;  /* 0x0000023000017945 */ /* 0x000fe20003800000 */
[----:B--2---:R-:W-:Y:S03]  /*69e0*/  @P6 SEL R208, RZ, 0x1, !P0 ;  /* 0x00000001ffd06807 */ /* 0x004fe60004000000 */
[----:B------:R-:W-:Y:S05]  /*69f0*/  @!P6 BRA `(.L_x_97) ;  /* 0x000000000080e947 */ /* 0x000fea0003800000 */
[----:B------:R-:W-:Y:S01]  /*6a00*/  ISETP.NE.AND P1, PT, R209, RZ, PT ;  /* 0x000000ffd100720c */ /* 0x000fe20003f25270 */
[----:B------:R-:W-:Y:S01]  /*6a10*/  BSSY B0, `(.L_x_98) ;  /* 0x000000a000007945 */ /* 0x000fe20003800000 */
[----:B------:R-:W-:Y:S11]  /*6a20*/  ISETP.NE.AND P0, PT, R208, RZ, PT ;  /* 0x000000ffd000720c */ /* 0x000ff60003f05270 */
[----:B------:R-:W-:Y:S04]  /*6a30*/  @P1 IMAD R0, R181, 0x2000, R190 ;  /* 0x00002000b5001824 */ /* 0x000fe800078e02be */
[C---:B------:R-:W-:Y:S01]  /*6a40*/  @P1 IMAD.IADD R2, R0.reuse, 0x1, R211 ;  /* 0x0000000100021824 */ /* 0x040fe200078e02d3 */
[----:B------:R-:W-:Y:S03]  /*6a50*/  @P1 IADD3 R219, PT, PT, R0, R219, RZ ;  /* 0x000000db00db1210 */ /* 0x000fe60007ffe0ff */
[----:B------:R-:W-:Y:S01]  /*6a60*/  @P1 IMAD.IADD R217, R217, 0x1, R2 ;  /* 0x00000001d9d91824 */ /* 0x000fe200078e0202 */
[----:B------:R-:W-:Y:S06]  /*6a70*/  @P0 BRA `(.L_x_99) ;  /* 0x00000000000c0947 */ /* 0x000fec0003800000 */
[----:B------:R-:W-:Y:S04]  /*6a80*/  SHF.L.U32 R3, R180, 0x1f, RZ ;  /* 0x0000001fb4037819 */ /* 0x000fe800000006ff */
[----:B------:R-:W2:Y:S02]  /*6a90*/  SYNCS.PHASECHK.TRANS64.TRYWAIT P0, [R210+URZ+0x30], R3 ;  /* 0x00003003d20075a7 */ /* 0x000ea400080011ff */
[----:B--2---:R-:W-:Y:S05]  /*6aa0*/  @!P0 BRA `(.L_x_100) ;  /* 0x0000001c00a08947 */ /* 0x004fea0003800000 */
.L_x_99:
[----:B------:R-:W-:Y:S05]  /*6ab0*/  BSYNC B0 ;  /* 0x0000000000007941 */ /* 0x000fea0003800000 */
.L_x_98:
[----:B------:R-:W-:Y:S01]  /*6ac0*/  ISETP.NE.AND P0, PT, R209, RZ, PT ;  /* 0x000000ffd100720c */ /* 0x000fe20003f05270 */
[----:B--2---:R-:W-:Y:S02]  /*6ad0*/  VIADD R210, R210, 0x40 ;  /* 0x00000040d2d27836 */ /* 0x004fe40000000000 */
[----:B------:R-:W-:Y:S02]  /*6ae0*/  IMAD.U32 R3, RZ, RZ, UR37 ;  /* 0x00000025ff037e24 */ /* 0x000fe4000f8e00ff */
[----:B------:R-:W-:Y:S03]  /*6af0*/  VIADD R181, R181, 0x1 ;  /* 0x00000001b5b57836 */ /* 0x000fe60000000000 */
[----:B------:R-:W-:Y:S05]  /*6b00*/  PRMT R3, R3, 0x654, R210 ;  /* 0x0000065403037816 */ /* 0x000fea00000000d2 */
[----:B------:R2:W3:Y:S04]  /*6b10*/  @P0 LDS.128 R148, [R0] ;  /* 0x0000000000940984 */ /* 0x0004e80000000c00 */
[----:B------:R2:W4:Y:S04]  /*6b20*/  @P0 LDS.128 R152, [R2+0x10] ;  /* 0x0000100002980984 */ /* 0x0005280000000c00 */
        /* <DEDUP_REMOVED lines=9> */
[----:B------:R-:W-:Y:S01]  /*6bc0*/  SEL R181, R181, RZ, P0 ;  /* 0x000000ffb5b57207 */ /* 0x000fe20000000000 */
[----:B-----5:R5:W-:Y:S02]  /*6bd0*/  SYNCS.ARRIVE.TRANS64.RED.A1T0 RZ, [R3+URZ], RZ ;  /* 0x000000ff03ff79a7 */ /* 0x020be400081004ff */
[----:B-----5:R-:W-:Y:S04]  /*6be0*/  SEL R3, RZ, 0x1, P0 ;  /* 0x00000001ff037807 */ /* 0x020fe80000000000 */
[----:B--234-:R-:W-:Y:S02]  /*6bf0*/  LOP3.LUT R180, R180, R3, RZ, 0x3c, !PT ;  /* 0x00000003b4b47212 */ /* 0x01cfe400078e3cff */
.L_x_97:
[----:B------:R-:W-:Y:S05]  /*6c00*/  BSYNC B1 ;  /* 0x0000000000017941 */ /* 0x000fea0003800000 */
.L_x_96:
[----:B------:R-:W-:Y:S05]  /*6c10*/  VIADD R0, R80, 0x40 ;  /* 0x0000004050007836 */ /* 0x000fea0000000000 */
[----:B------:R-:W-:Y:S04]  /*6c20*/  SHF.R.U32.HI R0, RZ, 0x15, R0 ;  /* 0x00000015ff007819 */ /* 0x000fe80000011600 */
[----:B------:R-:W-:Y:S11]  /*6c30*/  LOP3.LUT P0, RZ, R0, 0x3, R173, 0x48, !PT ;  /* 0x0000000300ff7812 */ /* 0x000ff600078048ad */
[----:B------:R-:W-:Y:S02]  /*6c40*/  @!UPT UIADD3 URZ, UPT, UPT, URZ, URZ, URZ ;  /* 0x000000fffffff290 */ /* 0x000fe4000fffe0ff */
[----:B------:R-:W-:Y:S05]  /*6c50*/  @!P0 BRA `(.L_x_101) ;  /* 0x0000000000408947 */ /* 0x000fea0003800000 */
[----:B------:R-:W2:Y:S01]  /*6c60*/  LDCU.64 UR8, c[0x4][0x70] ;  /* 0x01000e00ff0877ac */ /* 0x000ea20008000a00 */
[----:B------:R-:W-:Y:S01]  /*6c70*/  MOV R3, 0x0 ;  /* 0x0000000000037802 */ /* 0x000fe20000000f00 */
[----:B------:R-:W-:Y:S02]  /*6c80*/  HFMA2 R12, -RZ, RZ, 0, 5.9604644775390625e-08 ;  /* 0x00000001ff0c7431 */ /* 0x000fe400000001ff */
[----:B------:R-:W-:Y:S02]  /*6c90*/  IMAD.MOV.U32 R8, RZ, RZ, 0x192 ;  /* 0x00000192ff087424 */ /* 0x000fe400078e00ff */
[----:B------:R-:W-:Y:S01]  /*6ca0*/  IMAD.MOV.U32 R13, RZ, RZ, RZ ;  /* 0x000000ffff0d7224 */ /* 0x000fe200078e00ff */
[----:B------:R-:W3:Y:S01]  /*6cb0*/  LDCU.64 UR6, c[0x4][0x78] ;  /* 0x01000f00ff0677ac */ /* 0x000ee20008000a00 */
[----:B------:R-:W4:Y:S01]  /*6cc0*/  LDC.64 R2, c[0x4][R3] ;  /* 0x0100000003027b82 */ /* 0x000f220000000a00 */
[----:B------:R-:W5:Y:S01]  /*6cd0*/  LDCU.64 UR4, c[0x4][0x10] ;  /* 0x01000200ff0477ac */ /* 0x000f620008000a00 */
[----:B--2---:R-:W-:Y:S01]  /*6ce0*/  MOV R5, UR9 ;  /* 0x0000000900057c02 */ /* 0x004fe20008000f00 */
[----:B------:R-:W-:Y:S01]  /*6cf0*/  IMAD.U32 R4, RZ, RZ, UR8 ;  /* 0x00000008ff047e24 */ /* 0x000fe2000f8e00ff */
[----:B---3--:R-:W-:Y:S01]  /*6d00*/  MOV R7, UR7 ;  /* 0x0000000700077c02 */ /* 0x008fe20008000f00 */
[----:B------:R-:W-:Y:S01]  /*6d10*/  IMAD.U32 R6, RZ, RZ, UR6 ;  /* 0x00000006ff067e24 */ /* 0x000fe2000f8e00ff */
[----:B-----5:R-:W-:Y:S01]  /*6d20*/  MOV R11, UR5 ;  /* 0x00000005000b7c02 */ /* 0x020fe20008000f00 */
[----:B------:R-:W-:Y:S02]  /*6d30*/  IMAD.U32 R10, RZ, RZ, UR4 ;  /* 0x00000004ff0a7e24 */ /* 0x000fe4000f8e00ff */
[----:B------:R-:W-:Y:S07]  /*6d40*/  LEPC R20, `(.L_x_101) ;  /* 0x000000001014794e */ /* 0x000fee0000000000 */
[----:B-1--4-:R-:W-:Y:S05]  /*6d50*/  CALL.ABS.NOINC R2 ;  /* 0x0000000002007343 */ /* 0x012fea0003c00000 */
.L_x_101:
[----:B------:R-:W-:Y:S01]  /*6d60*/  ISETP.NE.AND P0, PT, R193, RZ, PT ;  /* 0x000000ffc100720c */ /* 0x000fe20003f05270 */
[----:B------:R-:W-:Y:S05]  /*6d70*/  WARPSYNC.ALL ;  /* 0x0000000000007948 */ /* 0x000fea0003800000 */
[----:B------:R-:W-:Y:S01]  /*6d80*/  R2UR UR4, R80 ;  /* 0x00000000500472ca */ /* 0x000fe200000e0000 */
[----:B------:R-:W-:Y:S01]  /*6d90*/  BSSY.RECONVERGENT B0, `(.L_x_102) ;  /* 0x000011d000007945 */ /* 0x000fe20003800200 */
[----:B------:R-:W-:Y:S02]  /*6da0*/  F2FP.F16.E5M2.UNPACK_B R11, R149 ;  /* 0x00000095ff0b723e */ /* 0x000fe400020004ff */
[----:B------:R-:W-:Y:S02]  /*6db0*/  F2FP.F16.E5M2.UNPACK_B R10, R150 ;  /* 0x00000096ff0a723e */ /* 0x000fe400020004ff */
[----:B------:R-:W-:Y:S01]  /*6dc0*/  F2FP.F16.E5M2.UNPACK_B R9, R151 ;  /* 0x00000097ff09723e */ /* 0x000fe200020004ff */
[--C-:B------:R-:W-:Y:S01]  /*6dd0*/  HADD2.F32 R83, -RZ, R11.reuse.H0_H0 ;  /* 0x2000000bff537230 */ /* 0x100fe20000004100 */
[----:B------:R-:W-:Y:S01]  /*6de0*/  F2FP.F16.E5M2.UNPACK_B R8, R152 ;  /* 0x00000098ff08723e */ /* 0x000fe200020004ff */
[----:B------:R-:W-:Y:S01]  /*6df0*/  HADD2.F32 R84, -RZ, R11.H1_H1 ;  /* 0x3000000bff547230 */ /* 0x000fe20000004100 */
[----:B------:R-:W-:Y:S01]  /*6e00*/  F2FP.F16.E5M2.UNPACK_B R7, R153 ;  /* 0x00000099ff07723e */ /* 0x000fe200020004ff */
[--C-:B------:R-:W-:Y:S01]  /*6e10*/  HADD2.F32 R87, -RZ, R10.reuse.H0_H0 ;  /* 0x2000000aff577230 */ /* 0x100fe20000004100 */
[----:B------:R-:W-:Y:S01]  /*6e20*/  F2FP.F16.E5M2.UNPACK_B R6, R154 ;  /* 0x0000009aff06723e */ /* 0x000fe200020004ff */
[----:B------:R-:W-:Y:S01]  /*6e30*/  HADD2.F32 R88, -RZ, R10.H1_H1 ;  /* 0x3000000aff587230 */ /* 0x000fe20000004100 */
[----:B------:R-:W-:Y:S01]  /*6e40*/  F2FP.F16.E5M2.UNPACK_B R5, R155 ;  /* 0x0000009bff05723e */ /* 0x000fe200020004ff */
[--C-:B------:R-:W-:Y:S01]  /*6e50*/  HADD2.F32 R91, -RZ, R9.reuse.H0_H0 ;  /* 0x20000009ff5b7230 */ /* 0x100fe20000004100 */
[----:B-1----:R-:W-:Y:S01]  /*6e60*/  F2FP.F16.E5M2.UNPACK_B R4, R156 ;  /* 0x0000009cff04723e */ /* 0x002fe200020004ff */
[----:B------:R-:W-:Y:S01]  /*6e70*/  HADD2.F32 R92, -RZ, R9.H1_H1 ;  /* 0x30000009ff5c7230 */ /* 0x000fe20000004100 */
[-C--:B------:R-:W-:Y:S01]  /*6e80*/  F2FP.F16.E5M2.UNPACK_B R2, R148.reuse ;  /* 0x00000094ff02723e */ /* 0x080fe200020004ff */
[--C-:B------:R-:W-:Y:S01]  /*6e90*/  HADD2.F32 R95, -RZ, R8.reuse.H0_H0 ;  /* 0x20000008ff5f7230 */ /* 0x100fe20000004100 */
[----:B------:R-:W-:Y:S01]  /*6ea0*/  F2FP.F16.E5M2.UNPACK_B R148, R148.H1 ;  /* 0x00000094ff94723e */ /* 0x000fe200030004ff */
[----:B------:R-:W-:Y:S01]  /*6eb0*/  HADD2.F32 R97, -RZ, R8.H1_H1 ;  /* 0x30000008ff617230 */ /* 0x000fe20000004100 */
[----:B------:R-:W-:Y:S01]  /*6ec0*/  F2FP.F16.E5M2.UNPACK_B R149, R149.H1 ;  /* 0x00000095ff95723e */ /* 0x000fe200030004ff */
[--C-:B------:R-:W-:Y:S01]  /*6ed0*/  HADD2.F32 R98, -RZ, R7.reuse.H0_H0 ;  /* 0x20000007ff627230 */ /* 0x100fe20000004100 */
[----:B------:R-:W-:Y:S01]  /*6ee0*/  F2FP.F16.E5M2.UNPACK_B R150, R150.H1 ;  /* 0x00000096ff96723e */ /* 0x000fe200030004ff */
[----:B------:R-:W-:Y:S01]  /*6ef0*/  HADD2.F32 R101, -RZ, R7.H1_H1 ;  /* 0x30000007ff657230 */ /* 0x000fe20000004100 */
[----:B------:R-:W-:Y:S01]  /*6f00*/  F2FP.F16.E5M2.UNPACK_B R151, R151.H1 ;  /* 0x00000097ff97723e */ /* 0x000fe200030004ff */
[--C-:B------:R-:W-:Y:S01]  /*6f10*/  HADD2.F32 R102, -RZ, R6.reuse.H0_H0 ;  /* 0x20000006ff667230 */ /* 0x100fe20000004100 */
[----:B------:R-:W-:Y:S01]  /*6f20*/  F2FP.F16.E5M2.UNPACK_B R138, R163 ;  /* 0x000000a3ff8a723e */ /* 0x000fe200020004ff */
[----:B------:R-:W-:Y:S01]  /*6f30*/  HADD2.F32 R105, -RZ, R6.H1_H1 ;  /* 0x30000006ff697230 */ /* 0x000fe20000004100 */
[----:B------:R-:W-:Y:S01]  /*6f40*/  R2UR UR5, R207 ;  /* 0x00000000cf0572ca */ /* 0x000fe200000e0000 */
        /* <DEDUP_REMOVED lines=8> */
[----:B------:R-:W1:Y:S01]  /*6fd0*/  LDTM.x64 R4, tmem[UR4+0x40] ;  /* 0x00004004000479ee */ /* 0x000e620008340000 */
[--C-:B------:R-:W-:Y:S01]  /*6fe0*/  HADD2.F32 R0, -RZ, R2.reuse.H0_H0 ;  /* 0x20000002ff007230 */ /* 0x100fe20000004100 */
[----:B------:R-:W-:Y:S01]  /*6ff0*/  NOP ;  /* 0x0000000000007918 */ /* 0x000fe20000000000 */
[----:B------:R-:W-:Y:S01]  /*7000*/  HADD2.F32 R2, -RZ, R2.H1_H1 ;  /* 0x30000002ff027230 */ /* 0x000fe20000004100 */
[----:B------:R-:W-:Y:S01]  /*7010*/  UIADD3 UR5, UPT, UPT, UR5, 0xa0, URZ ;  /* 0x000000a005057890 */ /* 0x000fe2000fffe0ff */
[--C-:B------:R-:W-:Y:S01]  /*7020*/  HADD2.F32 R86, -RZ, R149.reuse.H1_H1 ;  /* 0x30000095ff567230 */ /* 0x100fe20000004100 */
[----:B------:R-:W-:Y:S01]  /*7030*/  F2FP.F16.E5M2.UNPACK_B R132, R161 ;  /* 0x000000a1ff84723e */ /* 0x000fe200020004ff */
[--C-:B------:R-:W-:Y:S01]  /*7040*/  HADD2.F32 R114, -RZ, R116.reuse.H0_H0 ;  /* 0x20000074ff727230 */ /* 0x100fe20000004100 */
[----:B------:R-:W-:Y:S01]  /*7050*/  UPRMT UR5, UR37, 0x654, UR5 ;  /* 0x0000065425057896 */ /* 0x000fe20008000005 */
[----:B------:R-:W-:Y:S01]  /*7060*/  HADD2.F32 R117, -RZ, R116.H1_H1 ;  /* 0x30000074ff757230 */ /* 0x000fe20000004100 */
[----:B------:R-:W-:Y:S01]  /*7070*/  F2FP.F16.E5M2.UNPACK_B R136, R162 ;  /* 0x000000a2ff88723e */ /* 0x000fe200020004ff */
[--C-:B------:R-:W-:Y:S01]  /*7080*/  HADD2.F32 R118, -RZ, R120.reuse.H0_H0 ;  /* 0x20000078ff767230 */ /* 0x100fe20000004100 */
[----:B------:R-:W-:Y:S01]  /*7090*/  F2FP.F16.E5M2.UNPACK_B R152, R152.H1 ;  /* 0x00000098ff98723e */ /* 0x000fe200030004ff */
[----:B------:R-:W-:Y:S01]  /*70a0*/  HADD2.F32 R121, -RZ, R120.H1_H1 ;  /* 0x30000078ff797230 */ /* 0x000fe20000004100 */
[----:B------:R-:W-:Y:S01]  /*70b0*/  F2FP.F16.E5M2.UNPACK_B R153, R153.H1 ;  /* 0x00000099ff99723e */ /* 0x000fe200030004ff */
[--C-:B------:R-:W-:Y:S01]  /*70c0*/  HADD2.F32 R122, -RZ, R124.reuse.H0_H0 ;  /* 0x2000007cff7a7230 */ /* 0x100fe20000004100 */
[----:B------:R-:W-:Y:S01]  /*70d0*/  F2FP.F16.E5M2.UNPACK_B R154, R154.H1 ;  /* 0x0000009aff9a723e */ /* 0x000fe200030004ff */
[----:B-1----:R-:W-:Y:S01]  /*70e0*/  SYNCS.ARRIVE.TRANS64.RED.A1T0 RZ, [UR5], RZ ;  /* 0x000000ffffff79a7 */ /* 0x002fe20008100405 */
[----:B------:R-:W-:Y:S01]  /*70f0*/  HADD2.F32 R125, -RZ, R124.H1_H1 ;  /* 0x3000007cff7d7230 */ /* 0x000fe20000004100 */
[----:B------:R-:W-:Y:S01]  /*7100*/  F2FP.F16.E5M2.UNPACK_B R155, R155.H1 ;  /* 0x0000009bff9b723e */ /* 0x000fe200030004ff */
[--C-:B------:R-:W-:Y:S01]  /*7110*/  HADD2.F32 R126, -RZ, R128.reuse.H0_H0 ;  /* 0x20000080ff7e7230 */ /* 0x100fe20000004100 */
[----:B------:R-:W-:Y:S01]  /*7120*/  F2FP.F16.E5M2.UNPACK_B R156, R156.H1 ;  /* 0x0000009cff9c723e */ /* 0x000fe200030004ff */
[----:B------:R-:W-:Y:S01]  /*7130*/  HADD2.F32 R129, -RZ, R128.H1_H1 ;  /* 0x30000080ff817230 */ /* 0x000fe20000004100 */
[----:B------:R-:W-:Y:S01]  /*7140*/  F2FP.F16.E5M2.UNPACK_B R157, R157.H1 ;  /* 0x0000009dff9d723e */ /* 0x000fe200030004ff */
[C---:B------:R-:W-:Y:S01]  /*7150*/  FMUL R4, R78.reuse, R4 ;  /* 0x000000044e047220 */ /* 0x040fe20000400000 */
[C---:B------:R-:W-:Y:S01]  /*7160*/  FMUL R5, R78.reuse, R5 ;  /* 0x000000054e057220 */ /* 0x040fe20000400000 */
[----:B------:R-:W-:Y:S02]  /*7170*/  HADD2.F32 R3, -RZ, R148.H0_H0 ;  /* 0x20000094ff037230 */ /* 0x000fe40000004100 */
        /* <DEDUP_REMOVED lines=9> */
[C---:B------:R-:W-:Y:S01]  /*7210*/  FMUL R2, R78.reuse, R21 ;  /* 0x000000154e027220 */ /* 0x040fe20000400000 */
[C---:B------:R-:W-:Y:S01]  /*7220*/  FMUL R21, R78.reuse, R28 ;  /* 0x0000001c4e157220 */ /* 0x040fe20000400000 */
[----:B------:R-:W-:Y:S02]  /*7230*/  HADD2.F32 R130, -RZ, R132.H0_H0 ;  /* 0x20000084ff827230 */ /* 0x000fe40000004100 */
[C---:B------:R-:W-:Y:S01]  /*7240*/  FMUL R6, R78.reuse, R6 ;  /* 0x000000064e067220 */ /* 0x040fe20000400000 */
[----:B------:R-:W-:Y:S02]  /*7250*/  HADD2.F32 R82, -RZ, R148.H1_H1 ;  /* 0x30000094ff527230 */ /* 0x000fe40000004100 */
[C---:B------:R-:W-:Y:S01]  /*7260*/  FMUL R7, R78.reuse, R7 ;  /* 0x000000074e077220 */ /* 0x040fe20000400000 */
[----:B------:R-:W-:Y:S02]  /*7270*/  HADD2.F32 R85, -RZ, R149.H0_H0 ;  /* 0x20000095ff557230 */ /* 0x000fe40000004100 */
[C---:B------:R-:W-:Y:S01]  /*7280*/  FFMA R6, R81.reuse, R3, R6 ;  /* 0x0000000351067223 */ /* 0x040fe20000000006 */
[----:B------:R-:W-:Y:S02]  /*7290*/  HADD2.F32 R133, -RZ, R132.H1_H1 ;  /* 0x30000084ff857230 */ /* 0x000fe40000004100 */
[C---:B------:R-:W-:Y:S01]  /*72a0*/  FFMA R7, R81.reuse, R82, R7 ;  /* 0x0000005251077223 */ /* 0x040fe20000000007 */
[C---:B------:R-:W-:Y:S01]  /*72b0*/  FFMA R8, R81.reuse, R83, R8 ;  /* 0x0000005351087223 */ /* 0x040fe20000000008 */
[C---:B------:R-:W-:Y:S01]  /*72c0*/  FFMA R9, R81.reuse, R84, R9 ;  /* 0x0000005451097223 */ /* 0x040fe20000000009 */
[--C-:B------:R-:W-:Y:S02]  /*72d0*/  HADD2.F32 R82, -RZ, R138.reuse.H0_H0 ;  /* 0x2000008aff527230 */ /* 0x100fe40000004100 */
[C---:B------:R-:W-:Y:S01]  /*72e0*/  FMUL R10, R78.reuse, R10 ;  /* 0x0000000a4e0a7220 */ /* 0x040fe20000400000 */
[----:B------:R-:W-:Y:S02]  /*72f0*/  HADD2.F32 R83, -RZ, R138.H1_H1 ;  /* 0x3000008aff537230 */ /* 0x000fe40000004100 */
[C---:B------:R-:W-:Y:S01]  /*7300*/  FMUL R11, R78.reuse, R11 ;  /* 0x0000000b4e0b7220 */ /* 0x040fe20000400000 */
[----:B------:R-:W-:Y:S02]  /*7310*/  HADD2.F32 R89, -RZ, R150.H0_H0 ;  /* 0x20000096ff597230 */ /* 0x000fe40000004100 */
[C---:B------:R-:W-:Y:S01]  /*7320*/  FFMA R10, R81.reuse, R85, R10 ;  /* 0x00000055510a7223 */ /* 0x040fe2000000000a */
[--C-:B------:R-:W-:Y:S02]  /*7330*/  HADD2.F32 R134, -RZ, R136.reuse.H0_H0 ;  /* 0x20000088ff867230 */ /* 0x100fe40000004100 */
[C---:B------:R-:W-:Y:S01]  /*7340*/  FFMA R11, R81.reuse, R86, R11 ;  /* 0x00000056510b7223 */ /* 0x040fe2000000000b */
[C---:B------:R-:W-:Y:S01]  /*7350*/  FFMA R12, R81.reuse, R87, R12 ;  /* 0x00000057510c7223 */ /* 0x040fe2000000000c */
[----:B------:R-:W-:Y:S01]  /*7360*/  FFMA R13, R81, R88, R13 ;  /* 0x00000058510d7223 */ /* 0x000fe2000000000d */
[----:B------:R-:W-:Y:S01]  /*7370*/  F2FP.SATFINITE.E5M2.F32.PACK_AB_MERGE_C R86, R7, R6, RZ ;  /* 0x000000060756723e */ /* 0x000fe200048060ff */
[C---:B------:R-:W-:Y:S01]  /*7380*/  FMUL R7, R78.reuse, R24 ;  /* 0x000000184e077220 */ /* 0x040fe20000400000 */
[----:B------:R-:W-:Y:S01]  /*7390*/  F2FP.SATFINITE.E5M2.F32.PACK_AB_MERGE_C R138, R11, R10, RZ ;  /* 0x0000000a0b8a723e */ /* 0x000fe200048060ff */
[C---:B------:R-:W-:Y:S01]  /*73a0*/  FMUL R10, R78.reuse, R25 ;  /* 0x000000194e0a7220 */ /* 0x040fe20000400000 */
[C---:B------:R-:W-:Y:S01]  /*73b0*/  FMUL R25, R78.reuse, R32 ;  /* 0x000000204e197220 */ /* 0x040fe20000400000 */
[----:B------:R-:W-:Y:S02]  /*73c0*/  HADD2.F32 R137, -RZ, R136.H1_H1 ;  /* 0x30000088ff897230 */ /* 0x000fe40000004100 */
[C---:B------:R-:W-:Y:S01]  /*73d0*/  FMUL R14, R78.reuse, R14 ;  /* 0x0000000e4e0e7220 */ /* 0x040fe20000400000 */
[----:B------:R-:W-:Y:S02]  /*73e0*/  HADD2.F32 R90, -RZ, R150.H1_H1 ;  /* 0x30000096ff5a7230 */ /* 0x000fe40000004100 */
[C---:B------:R-:W-:Y:S01]  /*73f0*/  FMUL R15, R78.reuse, R15 ;  /* 0x0000000f4e0f7220 */ /* 0x040fe20000400000 */
[--C-:B------:R-:W-:Y:S02]  /*7400*/  HADD2.F32 R93, -RZ, R151.reuse.H0_H0 ;  /* 0x20000097ff5d7230 */ /* 0x100fe40000004100 */
[C---:B------:R-:W-:Y:S01]  /*7410*/  FFMA R14, R81.reuse, R89, R14 ;  /* 0x00000059510e7223 */ /* 0x040fe2000000000e */
[----:B------:R-:W-:Y:S02]  /*7420*/  HADD2.F32 R94, -RZ, R151.H1_H1 ;  /* 0x30000097ff5e7230 */ /* 0x000fe40000004100 */
[C---:B------:R-:W-:Y:S01]  /*7430*/  FFMA R15, R81.reuse, R90, R15 ;  /* 0x0000005a510f7223 */ /* 0x040fe2000000000f */
[C---:B------:R-:W-:Y:S01]  /*7440*/  FFMA R16, R81.reuse, R91, R16 ;  /* 0x0000005b51107223 */ /* 0x040fe20000000010 */
[----:B------:R-:W-:Y:S01]  /*7450*/  FFMA R17, R81, R92, R17 ;  /* 0x0000005c51117223 */ /* 0x000fe20000000011 */
[C---:B------:R-:W-:Y:S01]  /*7460*/  FMUL R18, R78.reuse, R18 ;  /* 0x000000124e127220 */ /* 0x040fe20000400000 */
[C---:B------:R-:W-:Y:S01]  /*7470*/  FMUL R19, R78.reuse, R19 ;  /* 0x000000134e137220 */ /* 0x040fe20000400000 */
[--C-:B------:R-:W-:Y:S01]  /*7480*/  HADD2.F32 R96, -RZ, R152.reuse.H0_H0 ;  /* 0x20000098ff607230 */ /* 0x100fe20000004100 */
[----:B------:R-:W-:Y:S01]  /*7490*/  F2FP.SATFINITE.E5M2.F32.PACK_AB_MERGE_C R14, R15, R14, RZ ;  /* 0x0000000e0f0e723e */ /* 0x000fe200048060ff */
[C---:B------:R-:W-:Y:S01]  /*74a0*/  FFMA R18, R81.reuse, R93, R18 ;  /* 0x0000005d51127223 */ /* 0x040fe20000000012 */
[C---:B------:R-:W-:Y:S01]  /*74b0*/  FFMA R19, R81.reuse, R94, R19 ;  /* 0x0000005e51137223 */ /* 0x040fe20000000013 */
[C---:B------:R-:W-:Y:S01]  /*74c0*/  FFMA R0, R81.reuse, R95, R0 ;  /* 0x0000005f51007223 */ /* 0x040fe20000000000 */
[----:B------:R-:W-:Y:S01]  /*74d0*/  FFMA R2, R81, R97, R2 ;  /* 0x0000006151027223 */ /* 0x000fe20000000002 */
[----:B------:R-:W-:Y:S02]  /*74e0*/  HADD2.F32 R99, -RZ, R152.H1_H1 ;  /* 0x30000098ff637230 */ /* 0x000fe40000004100 */
[C---:B------:R-:W-:Y:S01]  /*74f0*/  FMUL R3, R78.reuse, R22 ;  /* 0x000000164e037220 */ /* 0x040fe20000400000 */
[----:B------:R-:W-:Y:S01]  /*7500*/  F2FP.SATFINITE.E5M2.F32.PACK_AB_MERGE_C R18, R19, R18, RZ ;  /* 0x000000121312723e */ /* 0x000fe200048060ff */
[C---:B------:R-:W-:Y:S01]  /*7510*/  FMUL R22, R78.reuse, R29 ;  /* 0x0000001d4e167220 */ /* 0x040fe20000400000 */
[C---:B------:R-:W-:Y:S01]  /*7520*/  FMUL R29, R78.reuse, R36 ;  /* 0x000000244e1d7220 */ /* 0x040fe20000400000 */
[C---:B------:R-:W-:Y:S01]  /*7530*/  FFMA R3, R81.reuse, R96, R3 ;  /* 0x0000006051037223 */ /* 0x040fe20000000003 */
[C---:B------:R-:W-:Y:S01]  /*7540*/  FMUL R6, R78.reuse, R23 ;  /* 0x000000174e067220 */ /* 0x040fe20000400000 */
[--C-:B------:R-:W-:Y:S02]  /*7550*/  HADD2.F32 R100, -RZ, R153.reuse.H0_H0 ;  /* 0x20000099ff647230 */ /* 0x100fe40000004100 */
[C---:B------:R-:W-:Y:S01]  /*7560*/  FMUL R11, R78.reuse, R26 ;  /* 0x0000001a4e0b7220 */ /* 0x040fe20000400000 */
[----:B------:R-:W-:Y:S02]  /*7570*/  HADD2.F32 R103, -RZ, R153.H1_H1 ;  /* 0x30000099ff677230 */ /* 0x000fe40000004100 */
[C---:B------:R-:W-:Y:S01]  /*7580*/  FFMA R6, R81.reuse, R99, R6 ;  /* 0x0000006351067223 */ /* 0x040fe20000000006 */
[C---:B------:R-:W-:Y:S01]  /*7590*/  FFMA R7, R81.reuse, R98, R7 ;  /* 0x0000006251077223 */ /* 0x040fe20000000007 */
[C---:B------:R-:W-:Y:S01]  /*75a0*/  FFMA R10, R81.reuse, R101, R10 ;  /* 0x00000065510a7223 */ /* 0x040fe2000000000a */
[C---:B------:R-:W-:Y:S01]  /*75b0*/  FFMA R11, R81.reuse, R100, R11 ;  /* 0x00000064510b7223 */ /* 0x040fe2000000000b */
[----:B------:R-:W-:Y:S01]  /*75c0*/  FMUL R26, R78, R33 ;  /* 0x000000214e1a7220 */ /* 0x000fe20000400000 */
[----:B------:R-:W-:Y:S01]  /*75d0*/  F2FP.SATFINITE.E5M2.F32.PACK_AB_MERGE_C R3, R6, R3, RZ ;  /* 0x000000030603723e */ /* 0x000fe200048060ff */
[C---:B------:R-:W-:Y:S01]  /*75e0*/  FMUL R33, R78.reuse, R40 ;  /* 0x000000284e217220 */ /* 0x040fe20000400000 */
        /* <DEDUP_REMOVED lines=8> */
[C---:B------:R-:W-:Y:S01]  /*7670*/  FMUL R30, R78.reuse, R37 ;  /* 0x000000254e1e7220 */ /* 0x040fe20000400000 */
[C---:B------:R-:W-:Y:S01]  /*7680*/  FMUL R37, R78.reuse, R44 ;  /* 0x0000002c4e257220 */ /* 0x040fe20000400000 */
[C---:B------:R-:W-:Y:S01]  /*7690*/  FMUL R24, R78.reuse, R31 ;  /* 0x0000001f4e187220 */ /* 0x040fe20000400000 */
[----:B------:R-:W-:Y:S01]  /*76a0*/  F2FP.F16.E5M2.UNPACK_B R158, R158.H1 ;  /* 0x0000009eff9e723e */ /* 0x000fe200030004ff */
[--C-:B------:R-:W-:Y:S02]  /*76b0*/  HADD2.F32 R108, -RZ, R155.reuse.H0_H0 ;  /* 0x2000009bff6c7230 */ /* 0x100fe40000004100 */
[----:B------:R-:W-:Y:S01]  /*76c0*/  FMUL R27, R78, R34 ;  /* 0x000000224e1b7220 */ /* 0x000fe20000400000 */
[----:B------:R-:W-:Y:S02]  /*76d0*/  HADD2.F32 R111, -RZ, R155.H1_H1 ;  /* 0x3000009bff6f7230 */ /* 0x000fe40000004100 */
[C---:B------:R-:W-:Y:S01]  /*76e0*/  FFMA R24, R81.reuse, R107, R24 ;  /* 0x0000006b51187223 */ /* 0x040fe20000000018 */
[----:B------:R-:W-:Y:S01]  /*76f0*/  F2FP.F16.E5M2.UNPACK_B R159, R159.H1 ;  /* 0x0000009fff9f723e */ /* 0x000fe200030004ff */
[C---:B------:R-:W-:Y:S01]  /*7700*/  FFMA R25, R81.reuse, R106, R25 ;  /* 0x0000006a51197223 */ /* 0x040fe20000000019 */
[C---:B------:R-:W-:Y:S01]  /*7710*/  FFMA R26, R81.reuse, R109, R26 ;  /* 0x0000006d511a7223 */ /* 0x040fe2000000001a */
[----:B------:R-:W-:Y:S01]  /*7720*/  F2FP.F16.E5M2.UNPACK_B R160, R160.H1 ;  /* 0x000000a0ffa0723e */ /* 0x000fe200030004ff */
[C---:B------:R-:W-:Y:S01]  /*7730*/  FFMA R27, R81.reuse, R108, R27 ;  /* 0x0000006c511b7223 */ /* 0x040fe2000000001b */
[----:B------:R-:W-:Y:S01]  /*7740*/  F2FP.SATFINITE.E5M2.F32.PACK_AB_MERGE_C R6, R24, R23, RZ ;  /* 0x000000171806723e */ /* 0x000fe200048060ff */
[C---:B------:R-:W-:Y:S01]  /*7750*/  FMUL R34, R78.reuse, R41 ;  /* 0x000000294e227220 */ /* 0x040fe20000400000 */
[C---:B------:R-:W-:Y:S01]  /*7760*/  FMUL R41, R78.reuse, R48 ;  /* 0x000000304e297220 */ /* 0x040fe20000400000 */
[----:B------:R-:W-:Y:S01]  /*7770*/  FMUL R28, R78, R35 ;  /* 0x000000234e1c7220 */ /* 0x000fe20000400000 */
[----:B------:R-:W-:Y:S01]  /*7780*/  F2FP.F16.E5M2.UNPACK_B R161, R161.H1 ;  /* 0x000000a1ffa1723e */ /* 0x000fe200030004ff */
[--C-:B------:R-:W-:Y:S01]  /*7790*/  HADD2.F32 R112, -RZ, R156.reuse.H0_H0 ;  /* 0x2000009cff707230 */ /* 0x100fe20000004100 */
[----:B------:R-:W-:Y:S01]  /*77a0*/  F2FP.SATFINITE.E5M2.F32.PACK_AB_MERGE_C R6, R22, R21, R6 ;  /* 0x000000151606723e */ /* 0x000fe20004806006 */
[C---:B------:R-:W-:Y:S01]  /*77b0*/  FFMA R28, R81.reuse, R111, R28 ;  /* 0x0000006f511c7223 */ /* 0x040fe2000000001c */
[C---:B------:R-:W-:Y:S01]  /*77c0*/  FFMA R29, R81.reuse, R110, R29 ;  /* 0x0000006e511d7223 */ /* 0x040fe2000000001d */
[C---:B------:R-:W-:Y:S01]  /*77d0*/  FFMA R30, R81.reuse, R113, R30 ;  /* 0x00000071511e7223 */ /* 0x040fe2000000001e */
[----:B------:R-:W-:Y:S02]  /*77e0*/  HADD2.F32 R115, -RZ, R156.H1_H1 ;  /* 0x3000009cff737230 */ /* 0x000fe40000004100 */
[C---:B------:R-:W-:Y:S01]  /*77f0*/  FMUL R31, R78.reuse, R38 ;  /* 0x000000264e1f7220 */ /* 0x040fe20000400000 */
[----:B------:R-:W-:Y:S01]  /*7800*/  F2FP.F16.E5M2.UNPACK_B R162, R162.H1 ;  /* 0x000000a2ffa2723e */ /* 0x000fe200030004ff */
[C---:B------:R-:W-:Y:S01]  /*7810*/  FMUL R38, R78.reuse, R45 ;  /* 0x0000002d4e267220 */ /* 0x040fe20000400000 */
[C---:B------:R-:W-:Y:S01]  /*7820*/  FMUL R45, R78.reuse, R52 ;  /* 0x000000344e2d7220 */ /* 0x040fe20000400000 */
[----:B------:R-:W-:Y:S01]  /*7830*/  F2FP.F16.E5M2.UNPACK_B R163, R163.H1 ;  /* 0x000000a3ffa3723e */ /* 0x000fe200030004ff */
[----:B------:R-:W-:Y:S01]  /*7840*/  FFMA R31, R81, R112, R31 ;  /* 0x00000070511f7223 */ /* 0x000fe2000000001f */
[----:B------:R-:W-:Y:S01]  /*7850*/  FMUL R52, R78, R59 ;  /* 0x0000003b4e347220 */ /* 0x000fe20000400000 */
[----:B------:R-:W-:Y:S01]  /*7860*/  IADD3 R76, PT, PT, R76, 0x1, RZ ;  /* 0x000000014c4c7810 */ /* 0x000fe20007ffe0ff */
[C---:B------:R-:W-:Y:S01]  /*7870*/  FMUL R59, R78.reuse, R66 ;  /* 0x000000424e3b7220 */ /* 0x040fe20000400000 */
[----:B------:R-:W-:Y:S01]  /*7880*/  F2FP.SATFINITE.E5M2.F32.PACK_AB_MERGE_C R66, R13, R12, R14 ;  /* 0x0000000c0d42723e */ /* 0x000fe2000480600e */
[C---:B------:R-:W-:Y:S01]  /*7890*/  FMUL R32, R78.reuse, R39 ;  /* 0x000000274e207220 */ /* 0x040fe20000400000 */
[--C-:B------:R-:W-:Y:S02]  /*78a0*/  HADD2.F32 R116, -RZ, R157.reuse.H0_H0 ;  /* 0x2000009dff747230 */ /* 0x100fe40000004100 */
[C---:B------:R-:W-:Y:S01]  /*78b0*/  FMUL R35, R78.reuse, R42 ;  /* 0x0000002a4e237220 */ /* 0x040fe20000400000 */
[----:B------:R-:W-:Y:S02]  /*78c0*/  HADD2.F32 R119, -RZ, R157.H1_H1 ;  /* 0x3000009dff777230 */ /* 0x000fe40000004100 */
[C---:B------:R-:W-:Y:S01]  /*78d0*/  FFMA R32, R81.reuse, R115, R32 ;  /* 0x0000007351207223 */ /* 0x040fe20000000020 */
[----:B------:R-:W-:Y:S01]  /*78e0*/  FMUL R36, R78, R43 ;  /* 0x0000002b4e247220 */ /* 0x000fe20000400000 */
[C---:B------:R-:W-:Y:S01]  /*78f0*/  FFMA R33, R81.reuse, R114, R33 ;  /* 0x0000007251217223 */ /* 0x040fe20000000021 */
[C---:B------:R-:W-:Y:S01]  /*7900*/  FFMA R34, R81.reuse, R117, R34 ;  /* 0x0000007551227223 */ /* 0x040fe20000000022 */
[--C-:B------:R-:W-:Y:S01]  /*7910*/  HADD2.F32 R120, -RZ, R158.reuse.H0_H0 ;  /* 0x2000009eff787230 */ /* 0x100fe20000004100 */
[----:B------:R-:W-:Y:S01]  /*7920*/  F2FP.SATFINITE.E5M2.F32.PACK_AB_MERGE_C R32, R32, R31, RZ ;  /* 0x0000001f2020723e */ /* 0x000fe200048060ff */
[C---:B------:R-:W-:Y:S01]  /*7930*/  FFMA R35, R81.reuse, R116, R35 ;  /* 0x0000007451237223 */ /* 0x040fe20000000023 */
[----:B------:R-:W-:Y:S02]  /*7940*/  HADD2.F32 R123, -RZ, R158.H1_H1 ;  /* 0x3000009eff7b7230 */ /* 0x000fe40000004100 */
[----:B------:R-:W-:Y:S01]  /*7950*/  FMUL R39, R78, R46 ;  /* 0x0000002e4e277220 */ /* 0x000fe20000400000 */
[----:B------:R-:W-:Y:S01]  /*7960*/  F2FP.SATFINITE.E5M2.F32.PACK_AB_MERGE_C R32, R30, R29, R32 ;  /* 0x0000001d1e20723e */ /* 0x000fe20004806020 */
[C---:B------:R-:W-:Y:S01]  /*7970*/  FFMA R36, R81.reuse, R119, R36 ;  /* 0x0000007751247223 */ /* 0x040fe20000000024 */
[C---:B------:R-:W-:Y:S01]  /*7980*/  FMUL R40, R78.reuse, R47 ;  /* 0x0000002f4e287220 */ /* 0x040fe20000400000 */
[C---:B------:R-:W-:Y:S01]  /*7990*/  FFMA R37, R81.reuse, R118, R37 ;  /* 0x0000007651257223 */ /* 0x040fe20000000025 */
[C---:B------:R-:W-:Y:S01]  /*79a0*/  FFMA R38, R81.reuse, R121, R38 ;  /* 0x0000007951267223 */ /* 0x040fe20000000026 */
[C---:B------:R-:W-:Y:S01]  /*79b0*/  FMUL R42, R78.reuse, R49 ;  /* 0x000000314e2a7220 */ /* 0x040fe20000400000 */
[--C-:B------:R-:W-:Y:S02]  /*79c0*/  HADD2.F32 R124, -RZ, R159.reuse.H0_H0 ;  /* 0x2000009fff7c7230 */ /* 0x100fe40000004100 */
[C---:B------:R-:W-:Y:S01]  /*79d0*/  FFMA R39, R81.reuse, R120, R39 ;  /* 0x0000007851277223 */ /* 0x040fe20000000027 */
[----:B------:R-:W-:Y:S02]  /*79e0*/  HADD2.F32 R127, -RZ, R159.H1_H1 ;  /* 0x3000009fff7f7230 */ /* 0x000fe40000004100 */
[C---:B------:R-:W-:Y:S01]  /*79f0*/  FMUL R43, R78.reuse, R50 ;  /* 0x000000324e2b7220 */ /* 0x040fe20000400000 */
[C---:B------:R-:W-:Y:S01]  /*7a00*/  FFMA R40, R81.reuse, R123, R40 ;  /* 0x0000007b51287223 */ /* 0x040fe20000000028 */
[C---:B------:R-:W-:Y:S01]  /*7a10*/  FMUL R44, R78.reuse, R51 ;  /* 0x000000334e2c7220 */ /* 0x040fe20000400000 */
[C---:B------:R-:W-:Y:S01]  /*7a20*/  FFMA R41, R81.reuse, R122, R41 ;  /* 0x0000007a51297223 */ /* 0x040fe20000000029 */
[C---:B------:R-:W-:Y:S01]  /*7a30*/  FMUL R50, R78.reuse, R57 ;  /* 0x000000394e327220 */ /* 0x040fe20000400000 */
[C---:B------:R-:W-:Y:S01]  /*7a40*/  FMUL R57, R78.reuse, R64 ;  /* 0x000000404e397220 */ /* 0x040fe20000400000 */
[----:B------:R-:W-:Y:S01]  /*7a50*/  FFMA R42, R81, R125, R42 ;  /* 0x0000007d512a7223 */ /* 0x000fe2000000002a */
[C---:B------:R-:W-:Y:S01]  /*7a60*/  FMUL R46, R78.reuse, R53 ;  /* 0x000000354e2e7220 */ /* 0x040fe20000400000 */
[--C-:B------:R-:W-:Y:S01]  /*7a70*/  HADD2.F32 R128, -RZ, R160.reuse.H0_H0 ;  /* 0x200000a0ff807230 */ /* 0x100fe20000004100 */
[----:B------:R-:W-:Y:S01]  /*7a80*/  F2FP.SATFINITE.E5M2.F32.PACK_AB_MERGE_C R64, R5, R4, R86 ;  /* 0x000000040540723e */ /* 0x000fe20004806056 */
[C---:B------:R-:W-:Y:S01]  /*7a90*/  FMUL R51, R78.reuse, R58 ;  /* 0x0000003a4e337220 */ /* 0x040fe20000400000 */
[C---:B------:R-:W-:Y:S01]  /*7aa0*/  FMUL R53, R78.reuse, R60 ;  /* 0x0000003c4e357220 */ /* 0x040fe20000400000 */
[C---:B------:R-:W-:Y:S01]  /*7ab0*/  FFMA R43, R81.reuse, R124, R43 ;  /* 0x0000007c512b7223 */ /* 0x040fe2000000002b */
[----:B------:R-:W-:Y:S02]  /*7ac0*/  HADD2.F32 R131, -RZ, R160.H1_H1 ;  /* 0x300000a0ff837230 */ /* 0x000fe40000004100 */
[C---:B------:R-:W-:Y:S01]  /*7ad0*/  FMUL R47, R78.reuse, R54 ;  /* 0x000000364e2f7220 */ /* 0x040fe20000400000 */
[C---:B------:R-:W-:Y:S01]  /*7ae0*/  FMUL R58, R78.reuse, R65 ;  /* 0x000000414e3a7220 */ /* 0x040fe20000400000 */
[----:B------:R-:W-:Y:S01]  /*7af0*/  FMUL R60, R78, R67 ;  /* 0x000000434e3c7220 */ /* 0x000fe20000400000 */
[----:B------:R-:W-:Y:S01]  /*7b00*/  F2FP.SATFINITE.E5M2.F32.PACK_AB_MERGE_C R5, R20, R11, RZ ;  /* 0x0000000b1405723e */ /* 0x000fe200048060ff */
[----:B------:R-:W-:Y:S01]  /*7b10*/  FFMA R44, R81, R127, R44 ;  /* 0x0000007f512c7223 */ /* 0x000fe2000000002c */
[C---:B------:R-:W-:Y:S01]  /*7b20*/  FMUL R48, R78.reuse, R55 ;  /* 0x000000374e307220 */ /* 0x040fe20000400000 */
[----:B------:R-:W-:Y:S01]  /*7b30*/  F2FP.SATFINITE.E5M2.F32.PACK_AB_MERGE_C R65, R9, R8, R138 ;  /* 0x000000080941723e */ /* 0x000fe2000480608a */
[----:B------:R-:W-:Y:S01]  /*7b40*/  FFMA R45, R81, R126, R45 ;  /* 0x0000007e512d7223 */ /* 0x000fe2000000002d */
[----:B------:R-:W-:Y:S01]  /*7b50*/  F2FP.SATFINITE.E5M2.F32.PACK_AB_MERGE_C R67, R17, R16, R18 ;  /* 0x000000101143723e */ /* 0x000fe20004806012 */
[----:B------:R-:W-:Y:S01]  /*7b60*/  FMUL R49, R78, R56 ;  /* 0x000000384e317220 */ /* 0x000fe20000400000 */
[C---:B------:R-:W-:Y:S01]  /*7b70*/  FFMA R46, R81.reuse, R129, R46 ;  /* 0x00000081512e7223 */ /* 0x040fe2000000002e */
[--C-:B------:R-:W-:Y:S02]  /*7b80*/  HADD2.F32 R132, -RZ, R161.reuse.H0_H0 ;  /* 0x200000a1ff847230 */ /* 0x100fe40000004100 */
[C---:B------:R-:W-:Y:S01]  /*7b90*/  FFMA R47, R81.reuse, R128, R47 ;  /* 0x00000080512f7223 */ /* 0x040fe2000000002f */
[----:B------:R1:W-:Y:S01]  /*7ba0*/  STS.128 [R172+UR49+0x6200], R64 ;  /* 0x00620040ac007988 */ /* 0x0003e20008000c31 */
[----:B------:R-:W-:Y:S01]  /*7bb0*/  HADD2.F32 R135, -RZ, R161.H1_H1 ;  /* 0x300000a1ff877230 */ /* 0x000fe20000004100 */
[----:B------:R-:W-:Y:S01]  /*7bc0*/  F2FP.SATFINITE.E5M2.F32.PACK_AB_MERGE_C R5, R10, R7, R5 ;  /* 0x000000070a05723e */ /* 0x000fe20004806005 */
[C---:B------:R-:W-:Y:S01]  /*7bd0*/  FFMA R48, R81.reuse, R131, R48 ;  /* 0x0000008351307223 */ /* 0x040fe20000000030 */
[----:B------:R-:W-:Y:S01]  /*7be0*/  F2FP.SATFINITE.E5M2.F32.PACK_AB_MERGE_C R7, R28, R27, RZ ;  /* 0x0000001b1c07723e */ /* 0x000fe200048060ff */
        /* <DEDUP_REMOVED lines=8> */
[----:B------:R-:W-:Y:S01]  /*7c70*/  FMUL R56, R78, R63 ;  /* 0x0000003f4e387220 */ /* 0x000fe20000400000 */
[----:B------:R-:W-:Y:S01]  /*7c80*/  F2FP.SATFINITE.E5M2.F32.PACK_AB_MERGE_C R4, R2, R0, R3 ;  /* 0x000000000204723e */ /* 0x000fe20004806003 */
[C---:B------:R-:W-:Y:S01]  /*7c90*/  FFMA R53, R81.reuse, R134, R53 ;  /* 0x0000008651357223 */ /* 0x040fe20000000035 */
[----:B------:R-:W-:Y:S01]  /*7ca0*/  F2FP.SATFINITE.E5M2.F32.PACK_AB_MERGE_C R7, R26, R25, R7 ;  /* 0x000000191a07723e */ /* 0x000fe20004806007 */
[C---:B------:R-:W-:Y:S01]  /*7cb0*/  FFMA R54, R81.reuse, R137, R54 ;  /* 0x0000008951367223 */ /* 0x040fe20000000036 */
[--C-:B------:R-:W-:Y:S02]  /*7cc0*/  HADD2.F32 R84, -RZ, R163.reuse.H0_H0 ;  /* 0x200000a3ff547230 */ /* 0x100fe40000004100 */
[C---:B------:R-:W-:Y:S01]  /*7cd0*/  FFMA R55, R81.reuse, R136, R55 ;  /* 0x0000008851377223 */ /* 0x040fe20000000037 */
[----:B------:R-:W-:Y:S01]  /*7ce0*/  HADD2.F32 R85, -RZ, R163.H1_H1 ;  /* 0x300000a3ff557230 */ /* 0x000fe20000004100 */
[----:B------:R1:W-:Y:S01]  /*7cf0*/  STS.128 [R204+0x6010], R4 ;  /* 0x00601004cc007388 */ /* 0x0003e20000000c00 */
[----:B------:R-:W-:Y:S01]  /*7d00*/  F2FP.SATFINITE.E5M2.F32.PACK_AB_MERGE_C R35, R36, R35, RZ ;  /* 0x000000232423723e */ /* 0x000fe200048060ff */
[C---:B------:R-:W-:Y:S01]  /*7d10*/  FFMA R56, R81.reuse, R139, R56 ;  /* 0x0000008b51387223 */ /* 0x040fe20000000038 */
[----:B------:R-:W-:Y:S01]  /*7d20*/  F2FP.SATFINITE.E5M2.F32.PACK_AB_MERGE_C R39, R40, R39, RZ ;  /* 0x000000272827723e */ /* 0x000fe200048060ff */
[C---:B------:R-:W-:Y:S01]  /*7d30*/  FFMA R57, R81.reuse, R82, R57 ;  /* 0x0000005251397223 */ /* 0x040fe20000000039 */
[----:B------:R-:W-:Y:S01]  /*7d40*/  F2FP.SATFINITE.E5M2.F32.PACK_AB_MERGE_C R43, R44, R43, RZ ;  /* 0x0000002b2c2b723e */ /* 0x000fe200048060ff */
[C---:B------:R-:W-:Y:S01]  /*7d50*/  FFMA R58, R81.reuse, R83, R58 ;  /* 0x00000053513a7223 */ /* 0x040fe2000000003a */
[C---:B------:R-:W-:Y:S01]  /*7d60*/  FFMA R59, R81.reuse, R84, R59 ;  /* 0x00000054513b7223 */ /* 0x040fe2000000003b */
[----:B------:R-:W-:Y:S01]  /*7d70*/  F2FP.SATFINITE.E5M2.F32.PACK_AB_MERGE_C R33, R34, R33, R35 ;  /* 0x000000212221723e */ /* 0x000fe20004806023 */
        /* <DEDUP_REMOVED lines=11> */
[----:B------:R-:W-:Y:S05]  /*7e30*/  F2FP.SATFINITE.E5M2.F32.PACK_AB_MERGE_C R51, R58, R57, R59 ;  /* 0x000000393a33723e */ /* 0x000fea000480603b */
        /* <DEDUP_REMOVED lines=9> */
[----:B------:R-:W-:Y:S02]  /*7ed0*/  UIADD3 UR8, UP0, UPT, UR52, 0x680, URZ ;  /* 0x0000068034087890 */ /* 0x000fe4000ff1e0ff */
[----:B------:R-:W-:Y:S02]  /*7ee0*/  UIADD3 UR5, UPT, UPT, UR41, 0x40, URZ ;  /* 0x0000004029057890 */ /* 0x000fe4000fffe0ff */
[----:B------:R-:W-:Y:S02]  /*7ef0*/  UIADD3 UR4, UPT, UPT, UR49, 0x6200, URZ ;  /* 0x0000620031047890 */ /* 0x000fe4000fffe0ff */
[----:B------:R-:W-:Y:S01]  /*7f00*/  UIADD3.X UR9, UPT, UPT, URZ, UR53, URZ, UP0, !UPT ;  /* 0x00000035ff097290 */ /* 0x000fe200087fe4ff */
[----:B------:R-:W-:Y:S01]  /*7f10*/  UMOV UR6, UR42 ;  /* 0x0000002a00067c82 */ /* 0x000fe20008000000 */
[----:B------:R-:W-:Y:S07]  /*7f20*/  UMOV UR7, UR36 ;  /* 0x0000002400077c82 */ /* 0x000fee0008000000 */
[----:B------:R2:W-:Y:S01]  /*7f30*/  UTMASTG.3D [UR4], [UR8] ;  /* 0x00000004080073b5 */ /* 0x0005e20008010000 */
[----:B------:R0:W-:Y:S01]  /*7f40*/  UTMACMDFLUSH ;  /* 0x00000000000079b7 */ /* 0x0001e20000000000 */
[----:B--2---:R-:W-:Y:S04]  /*7f50*/  DEPBAR.LE SB0, 0x1 ;  /* 0x000080400000791a */ /* 0x004fe80000000000 */
.L_x_103:
[----:B------:R-:W-:Y:S05]  /*7f60*/  BSYNC.RECONVERGENT B0 ;  /* 0x0000000000007941 */ /* 0x000fea0003800200 */
.L_x_102:
[----:B------:R-:W-:Y:S01]  /*7f70*/  BAR.SYNC.DEFER_BLOCKING 0x1, 0x80 ;  /* 0x0042000000007b1d */ /* 0x000fe20000010000 */
[----:B------:R-:W-:Y:S01]  /*7f80*/  ISETP.NE.AND P2, PT, R194, RZ, PT ;  /* 0x000000ffc200720c */ /* 0x000fe20003f45270 */
[----:B------:R-:W-:Y:S01]  /*7f90*/  IMAD.IADD R20, R75, 0x1, R147 ;  /* 0x000000014b147824 */ /* 0x000fe200078e0293 */
[----:B------:R-:W-:Y:S01]  /*7fa0*/  ISETP.NE.AND P0, PT, R195, 0x2, PT ;  /* 0x00000002c300780c */ /* 0x000fe20003f05270 */
[----:B------:R-:W-:Y:S01]  /*7fb0*/  IMAD.IADD R21, R77, 0x1, R170 ;  /* 0x000000014d157824 */ /* 0x000fe200078e02aa */
[----:B------:R-:W-:Y:S02]  /*7fc0*/  ISETP.NE.AND P1, PT, R76, 0x4, PT ;  /* 0x000000044c00780c */ /* 0x000fe40003f25270 */
[----:B------:R-:W-:Y:S02]  /*7fd0*/  SEL R3, RZ, 0x1, P0 ;  /* 0x00000001ff037807 */ /* 0x000fe40000000000 */
[----:B------:R-:W-:Y:S02]  /*7fe0*/  SEL R0, RZ, 0x1, P1 ;  /* 0x00000001ff007807 */ /* 0x000fe40000800000 */
[----:B------:R-:W-:Y:S02]  /*7ff0*/  LOP3.LUT R182, R182, R3, RZ, 0x3c, !PT ;  /* 0x00000003b6b67212 */ /* 0x000fe400078e3cff */
[----:B------:R-:W-:Y:S02]  /*8000*/  LOP3.LUT R183, R183, R0, RZ, 0x3c, !PT ;  /* 0x00000000b7b77212 */ /* 0x000fe400078e3cff */
[----:B------:R-:W-:Y:S02]  /*8010*/  @P2 R2UR UR36, R179 ;  /* 0x00000000b32422ca */ /* 0x000fe400000e0000 */
[----:B------:R-:W-:Y:S02]  /*8020*/  SEL R195, R195, RZ, P0 ;  /* 0x000000ffc3c37207 */ /* 0x000fe40000000000 */
[----:B------:R-:W-:Y:S01]  /*8030*/  SEL R76, R76, RZ, P1 ;  /* 0x000000ff4c4c7207 */ /* 0x000fe20000800000 */
[----:B------:R-:W-:Y:S10]  /*8040*/  @P2 BRA `(.L_x_104) ;  /* 0xffffffc400bc2947 */ /* 0x000ff4000383ffff */
[----:B------:R-:W-:Y:S05]  /*8050*/  EXIT ;  /* 0x000000000000794d */ /* 0x000fea0003800000 */
.L_x_19:
[----:B--2---:R2:W1:Y:S02]  /*8060*/  SYNCS.PHASECHK.TRANS64.TRYWAIT P0, [R3+URZ+0xd0], R2 ;  /* 0x0000d002030075a7 */ /* 0x00446400080011ff */
[----:B-1----:R-:W-:Y:S05]  /*8070*/  @!P0 NANOSLEEP.SYNCS 0x989680 ;  /* 0x009896800000895d */ /* 0x002fea0003900000 */
[----:B------:R-:W1:Y:S02]  /*8080*/  @!P0 SYNCS.PHASECHK.TRANS64 P0, [R3+URZ+0xd0], R2 ;  /* 0x0000d002030085a7 */ /* 0x000e6400080010ff */
[----:B-1----:R-:W-:Y:S05]  /*8090*/  @!P0 BRA `(.L_x_19) ;  /* 0xfffffffc00f08947 */ /* 0x002fea000383ffff */
[----:B------:R-:W-:Y:S05]  /*80a0*/  BRA `(.L_x_105) ;  /* 0xffffff9400347947 */ /* 0x000fea000383ffff */
.L_x_22:
[----:B-1----:R-:W-:-:S07]  /*80b0*/  MOV R2, UR33 ;  /* 0x0000002100027c02 */ /* 0x002fce0008000f00 */
.L_x_106:
[----:B-1----:R1:W2:Y:S02]  /*80c0*/  SYNCS.PHASECHK.TRANS64.TRYWAIT P0, [R2+URZ+0x18], R5 ;  /* 0x00001805020075a7 */ /* 0x0022a400080011ff */
[----:B--2---:R-:W-:Y:S05]  /*80d0*/  @!P0 NANOSLEEP.SYNCS 0x989680 ;  /* 0x009896800000895d */ /* 0x004fea0003900000 */
[----:B------:R-:W2:Y:S02]  /*80e0*/  @!P0 SYNCS.PHASECHK.TRANS64 P0, [R2+URZ+0x18], R5 ;  /* 0x00001805020085a7 */ /* 0x000ea400080010ff */
[----:B--2---:R-:W-:Y:S05]  /*80f0*/  @!P0 BRA `(.L_x_106) ;  /* 0xfffffffc00f08947 */ /* 0x004fea000383ffff */
[----:B------:R-:W-:Y:S05]  /*8100*/  BRA `(.L_x_21) ;  /* 0xffffff9400847947 */ /* 0x000fea000383ffff */
.L_x_28:
[----:B-1----:R-:W-:-:S07]  /*8110*/  MOV R2, UR17 ;  /* 0x0000001100027c02 */ /* 0x002fce0008000f00 */
.L_x_107:
[----:B-1----:R1:W2:Y:S02]  /*8120*/  SYNCS.PHASECHK.TRANS64.TRYWAIT P0, [R2+URZ+0x18], R5 ;  /* 0x00001805020075a7 */ /* 0x0022a400080011ff */
[----:B--2---:R-:W-:Y:S05]  /*8130*/  @!P0 NANOSLEEP.SYNCS 0x989680 ;  /* 0x009896800000895d */ /* 0x004fea0003900000 */
[----:B------:R-:W2:Y:S02]  /*8140*/  @!P0 SYNCS.PHASECHK.TRANS64 P0, [R2+URZ+0x18], R5 ;  /* 0x00001805020085a7 */ /* 0x000ea400080010ff */
[----:B--2---:R-:W-:Y:S05]  /*8150*/  @!P0 BRA `(.L_x_107) ;  /* 0xfffffffc00f08947 */ /* 0x004fea000383ffff */
[----:B------:R-:W-:Y:S05]  /*8160*/  BRA `(.L_x_27) ;  /* 0xffffff9800287947 */ /* 0x000fea000383ffff */
.L_x_32:
[----:B-1----:R1:W2:Y:S02]  /*8170*/  SYNCS.PHASECHK.TRANS64.TRYWAIT P0, [R2+URZ+0x60], R3 ;  /* 0x00006003020075a7 */ /* 0x0022a400080011ff */
[----:B--2---:R-:W-:Y:S05]  /*8180*/  @!P0 NANOSLEEP.SYNCS 0x989680 ;  /* 0x009896800000895d */ /* 0x004fea0003900000 */
[----:B------:R-:W2:Y:S02]  /*8190*/  @!P0 SYNCS.PHASECHK.TRANS64 P0, [R2+URZ+0x60], R3 ;  /* 0x00006003020085a7 */ /* 0x000ea400080010ff */
[----:B--2---:R-:W-:Y:S05]  /*81a0*/  @!P0 BRA `(.L_x_32) ;  /* 0xfffffffc00f08947 */ /* 0x004fea000383ffff */
[----:B------:R-:W-:Y:S05]  /*81b0*/  BRA `(.L_x_108) ;  /* 0xffffff9800b47947 */ /* 0x000fea000383ffff */
.L_x_36:
[----:B----4-:R-:W-:-:S07]  /*81c0*/  MOV R0, UR5 ;  /* 0x0000000500007c02 */ /* 0x010fce0008000f00 */
.L_x_109:
[----:B-1----:R1:W2:Y:S02]  /*81d0*/  SYNCS.PHASECHK.TRANS64.TRYWAIT P0, [R0+URZ], R3 ;  /* 0x00000003000075a7 */ /* 0x0022a400080011ff */
[----:B--2---:R-:W-:Y:S05]  /*81e0*/  @!P0 NANOSLEEP.SYNCS 0x989680 ;  /* 0x009896800000895d */ /* 0x004fea0003900000 */
[----:B------:R-:W2:Y:S02]  /*81f0*/  @!P0 SYNCS.PHASECHK.TRANS64 P0, [R0+URZ], R3 ;  /* 0x00000003000085a7 */ /* 0x000ea400080010ff */
[----:B--2---:R-:W-:Y:S05]  /*8200*/  @!P0 BRA `(.L_x_109) ;  /* 0xfffffffc00f08947 */ /* 0x004fea000383ffff */
[----:B------:R-:W-:Y:S05]  /*8210*/  BRA `(.L_x_110) ;  /* 0xffffffa000247947 */ /* 0x000fea000383ffff */
.L_x_37:
[----:B----4-:R-:W-:-:S07]  /*8220*/  MOV R0, UR5 ;  /* 0x0000000500007c02 */ /* 0x010fce0008000f00 */
.L_x_111:
[----:B-1----:R1:W2:Y:S02]  /*8230*/  SYNCS.PHASECHK.TRANS64.TRYWAIT P0, [R0+URZ], R3 ;  /* 0x00000003000075a7 */ /* 0x0022a400080011ff */
[----:B--2---:R-:W-:Y:S05]  /*8240*/  @!P0 NANOSLEEP.SYNCS 0x989680 ;  /* 0x009896800000895d */ /* 0x004fea0003900000 */
[----:B------:R-:W2:Y:S02]  /*8250*/  @!P0 SYNCS.PHASECHK.TRANS64 P0, [R0+URZ], R3 ;  /* 0x00000003000085a7 */ /* 0x000ea400080010ff */
[----:B--2---:R-:W-:Y:S05]  /*8260*/  @!P0 BRA `(.L_x_111) ;  /* 0xfffffffc00f08947 */ /* 0x004fea000383ffff */
[----:B------:R-:W-:Y:S05]  /*8270*/  BRA `(.L_x_112) ;  /* 0xffffffa000307947 */ /* 0x000fea000383ffff */
.L_x_40:
[----:B-1----:R1:W2:Y:S02]  /*8280*/  SYNCS.PHASECHK.TRANS64.TRYWAIT P0, [R0+URZ+0xc0], R5 ;  /* 0x0000c005000075a7 */ /* 0x0022a400080011ff */
[----:B--2---:R-:W-:Y:S05]  /*8290*/  @!P0 NANOSLEEP.SYNCS 0x989680 ;  /* 0x009896800000895d */ /* 0x004fea0003900000 */
[----:B------:R-:W2:Y:S02]  /*82a0*/  @!P0 SYNCS.PHASECHK.TRANS64 P0, [R0+URZ+0xc0], R5 ;  /* 0x0000c005000085a7 */ /* 0x000ea400080010ff */
[----:B--2---:R-:W-:Y:S05]  /*82b0*/  @!P0 BRA `(.L_x_40) ;  /* 0xfffffffc00f08947 */ /* 0x004fea000383ffff */
[----:B------:R-:W-:Y:S05]  /*82c0*/  BRA `(.L_x_113) ;  /* 0xffffffa0008c7947 */ /* 0x000fea000383ffff */
.L_x_41:
[----:B------:R-:W-:-:S07]  /*82d0*/  MOV R0, UR5 ;  /* 0x0000000500007c02 */ /* 0x000fce0008000f00 */
.L_x_114:
[----:B-1----:R1:W2:Y:S02]  /*82e0*/  SYNCS.PHASECHK.TRANS64.TRYWAIT P0, [R0+URZ+0x70], R5 ;  /* 0x00007005000075a7 */ /* 0x0022a400080011ff */
[----:B--2---:R-:W-:Y:S05]  /*82f0*/  @!P0 NANOSLEEP.SYNCS 0x989680 ;  /* 0x009896800000895d */ /* 0x004fea0003900000 */
[----:B------:R-:W2:Y:S02]  /*8300*/  @!P0 SYNCS.PHASECHK.TRANS64 P0, [R0+URZ+0x70], R5 ;  /* 0x00007005000085a7 */ /* 0x000ea400080010ff */
[----:B--2---:R-:W-:Y:S05]  /*8310*/  @!P0 BRA `(.L_x_114) ;  /* 0xfffffffc00f08947 */ /* 0x004fea000383ffff */
[----:B------:R-:W-:Y:S05]  /*8320*/  BRA `(.L_x_115) ;  /* 0xffffffa0009c7947 */ /* 0x000fea000383ffff */
.L_x_42:
[----:B-1----:R1:W2:Y:S02]  /*8330*/  SYNCS.PHASECHK.TRANS64.TRYWAIT P1, [R0+URZ+0x60], R5 ;  /* 0x00006005000075a7 */ /* 0x0022a400080211ff */
[----:B--2---:R-:W-:Y:S05]  /*8340*/  @!P1 NANOSLEEP.SYNCS 0x989680 ;  /* 0x009896800000995d */ /* 0x004fea0003900000 */
[----:B------:R-:W2:Y:S02]  /*8350*/  @!P1 SYNCS.PHASECHK.TRANS64 P1, [R0+URZ+0x60], R5 ;  /* 0x00006005000095a7 */ /* 0x000ea400080210ff */
[----:B--2---:R-:W-:Y:S05]  /*8360*/  @!P1 BRA `(.L_x_42) ;  /* 0xfffffffc00f09947 */ /* 0x004fea000383ffff */
[----:B------:R-:W-:Y:S05]  /*8370*/  BRA `(.L_x_116) ;  /* 0xffffffa000cc7947 */ /* 0x000fea000383ffff */
.L_x_45:
[----:B------:R-:W-:-:S07]  /*8380*/  MOV R0, UR5 ;  /* 0x0000000500007c02 */ /* 0x000fce0008000f00 */
.L_x_117:
[----:B-1----:R1:W2:Y:S02]  /*8390*/  SYNCS.PHASECHK.TRANS64.TRYWAIT P0, [R0+URZ+0x70], R3 ;  /* 0x00007003000075a7 */ /* 0x0022a400080011ff */
[----:B--2---:R-:W-:Y:S05]  /*83a0*/  @!P0 NANOSLEEP.SYNCS 0x989680 ;  /* 0x009896800000895d */ /* 0x004fea0003900000 */
[----:B------:R-:W2:Y:S02]  /*83b0*/  @!P0 SYNCS.PHASECHK.TRANS64 P0, [R0+URZ+0x70], R3 ;  /* 0x00007003000085a7 */ /* 0x000ea400080010ff */
[----:B--2---:R-:W-:Y:S05]  /*83c0*/  @!P0 BRA `(.L_x_117) ;  /* 0xfffffffc00f08947 */ /* 0x004fea000383ffff */
[----:B------:R-:W-:Y:S05]  /*83d0*/  BRA `(.L_x_44) ;  /* 0xffffffa400207947 */ /* 0x000fea000383ffff */
.L_x_52:
[----:B-1----:R1:W2:Y:S02]  /*83e0*/  SYNCS.PHASECHK.TRANS64.TRYWAIT P1, [R0+URZ+0x60], R5 ;  /* 0x00006005000075a7 */ /* 0x0022a400080211ff */
[----:B--2---:R-:W-:Y:S05]  /*83f0*/  @!P1 NANOSLEEP.SYNCS 0x989680 ;  /* 0x009896800000995d */ /* 0x004fea0003900000 */
[----:B------:R-:W2:Y:S02]  /*8400*/  @!P1 SYNCS.PHASECHK.TRANS64 P1, [R0+URZ+0x60], R5 ;  /* 0x00006005000095a7 */ /* 0x000ea400080210ff */
[----:B--2---:R-:W-:Y:S05]  /*8410*/  @!P1 BRA `(.L_x_52) ;  /* 0xfffffffc00f09947 */ /* 0x004fea000383ffff */
[----:B------:R-:W-:Y:S05]  /*8420*/  BRA `(.L_x_118) ;  /* 0xffffffa800807947 */ /* 0x000fea000383ffff */
.L_x_53:
[----:B------:R-:W-:-:S07]  /*8430*/  MOV R3, UR8 ;  /* 0x0000000800037c02 */ /* 0x000fce0008000f00 */
.L_x_119:
[----:B-1----:R1:W2:Y:S02]  /*8440*/  SYNCS.PHASECHK.TRANS64.TRYWAIT P0, [R3+URZ+0xa0], R0 ;  /* 0x0000a000030075a7 */ /* 0x0022a400080011ff */
[----:B--2---:R-:W-:Y:S05]  /*8450*/  @!P0 NANOSLEEP.SYNCS 0x989680 ;  /* 0x009896800000895d */ /* 0x004fea0003900000 */
[----:B------:R-:W2:Y:S02]  /*8460*/  @!P0 SYNCS.PHASECHK.TRANS64 P0, [R3+URZ+0xa0], R0 ;  /* 0x0000a000030085a7 */ /* 0x000ea400080010ff */
[----:B--2---:R-:W-:Y:S05]  /*8470*/  @!P0 BRA `(.L_x_119) ;  /* 0xfffffffc00f08947 */ /* 0x004fea000383ffff */
[----:B------:R-:W-:Y:S05]  /*8480*/  BRA `(.L_x_120) ;  /* 0xffffffa800b87947 */ /* 0x000fea000383ffff */
.L_x_56:
[----:B------:R-:W-:Y:S07]  /*8490*/  MOV R0, UR7 ;  /* 0x0000000700007c02 */ /* 0x000fee0008000f00 */
.L_x_121:
[----:B-1----:R1:W2:Y:S02]  /*84a0*/  SYNCS.PHASECHK.TRANS64.TRYWAIT P0, [R0+URZ], R3 ;  /* 0x00000003000075a7 */ /* 0x0022a400080011ff */
[----:B--2---:R-:W-:Y:S05]  /*84b0*/  @!P0 NANOSLEEP.SYNCS 0x989680 ;  /* 0x009896800000895d */ /* 0x004fea0003900000 */
[----:B------:R-:W2:Y:S02]  /*84c0*/  @!P0 SYNCS.PHASECHK.TRANS64 P0, [R0+URZ], R3 ;  /* 0x00000003000085a7 */ /* 0x000ea400080010ff */
[----:B--2---:R-:W-:Y:S05]  /*84d0*/  @!P0 BRA `(.L_x_121) ;  /* 0xfffffffc00f08947 */ /* 0x004fea000383ffff */
[----:B------:R-:W-:Y:S05]  /*84e0*/  BRA `(.L_x_55) ;  /* 0xffffffa800d47947 */ /* 0x000fea000383ffff */
.L_x_59:
[----:B------:R-:W-:-:S07]  /*84f0*/  MOV R0, UR5 ;  /* 0x0000000500007c02 */ /* 0x000fce0008000f00 */
.L_x_122:
[----:B--2---:R2:W3:Y:S02]  /*8500*/  SYNCS.PHASECHK.TRANS64.TRYWAIT P0, [R0+URZ], R3 ;  /* 0x00000003000075a7 */ /* 0x0044e400080011ff */
[----:B---3--:R-:W-:Y:S05]  /*8510*/  @!P0 NANOSLEEP.SYNCS 0x989680 ;  /* 0x009896800000895d */ /* 0x008fea0003900000 */
[----:B------:R-:W3:Y:S02]  /*8520*/  @!P0 SYNCS.PHASECHK.TRANS64 P0, [R0+URZ], R3 ;  /* 0x00000003000085a7 */ /* 0x000ee400080010ff */
[----:B---3--:R-:W-:Y:S05]  /*8530*/  @!P0 BRA `(.L_x_122) ;  /* 0xfffffffc00f08947 */ /* 0x008fea000383ffff */
[----:B------:R-:W-:Y:S05]  /*8540*/  BRA `(.L_x_123) ;  /* 0xffffffac00887947 */ /* 0x000fea000383ffff */
.L_x_60:
[----:B------:R-:W-:-:S07]  /*8550*/  MOV R0, UR5 ;  /* 0x0000000500007c02 */ /* 0x000fce0008000f00 */
.L_x_124:
[----:B-1----:R1:W2:Y:S02]  /*8560*/  SYNCS.PHASECHK.TRANS64.TRYWAIT P0, [R0+URZ], R3 ;  /* 0x00000003000075a7 */ /* 0x0022a400080011ff */
[----:B--2---:R-:W-:Y:S05]  /*8570*/  @!P0 NANOSLEEP.SYNCS 0x989680 ;  /* 0x009896800000895d */ /* 0x004fea0003900000 */
[----:B------:R-:W2:Y:S02]  /*8580*/  @!P0 SYNCS.PHASECHK.TRANS64 P0, [R0+URZ], R3 ;  /* 0x00000003000085a7 */ /* 0x000ea400080010ff */
[----:B--2---:R-:W-:Y:S05]  /*8590*/  @!P0 BRA `(.L_x_124) ;  /* 0xfffffffc00f08947 */ /* 0x004fea000383ffff */
[----:B------:R-:W-:Y:S05]  /*85a0*/  BRA `(.L_x_125) ;  /* 0xffffffac00947947 */ /* 0x000fea000383ffff */
.L_x_61:
[----:B------:R-:W-:-:S07]  /*85b0*/  MOV R0, UR5 ;  /* 0x0000000500007c02 */ /* 0x000fce0008000f00 */
.L_x_126:
[----:B-1----:R1:W2:Y:S02]  /*85c0*/  SYNCS.PHASECHK.TRANS64.TRYWAIT P0, [R0+URZ], R3 ;  /* 0x00000003000075a7 */ /* 0x0022a400080011ff */
[----:B--2---:R-:W-:Y:S05]  /*85d0*/  @!P0 NANOSLEEP.SYNCS 0x989680 ;  /* 0x009896800000895d */ /* 0x004fea0003900000 */
[----:B------:R-:W2:Y:S02]  /*85e0*/  @!P0 SYNCS.PHASECHK.TRANS64 P0, [R0+URZ], R3 ;  /* 0x00000003000085a7 */ /* 0x000ea400080010ff */
[----:B--2---:R-:W-:Y:S05]  /*85f0*/  @!P0 BRA `(.L_x_126) ;  /* 0xfffffffc00f08947 */ /* 0x004fea000383ffff */
[----:B------:R-:W-:Y:S05]  /*8600*/  BRA `(.L_x_127) ;  /* 0xffffffac00a07947 */ /* 0x000fea000383ffff */
.L_x_62:
[----:B------:R-:W-:-:S07]  /*8610*/  MOV R0, UR7 ;  /* 0x0000000700007c02 */ /* 0x000fce0008000f00 */
.L_x_128:
[----:B-1----:R1:W2:Y:S02]  /*8620*/  SYNCS.PHASECHK.TRANS64.TRYWAIT P0, [R0+URZ], R3 ;  /* 0x00000003000075a7 */ /* 0x0022a400080011ff */
[----:B--2---:R-:W-:Y:S05]  /*8630*/  @!P0 NANOSLEEP.SYNCS 0x989680 ;  /* 0x009896800000895d */ /* 0x004fea0003900000 */
[----:B------:R-:W2:Y:S02]  /*8640*/  @!P0 SYNCS.PHASECHK.TRANS64 P0, [R0+URZ], R3 ;  /* 0x00000003000085a7 */ /* 0x000ea400080010ff */
[----:B--2---:R-:W-:Y:S05]  /*8650*/  @!P0 BRA `(.L_x_128) ;  /* 0xfffffffc00f08947 */ /* 0x004fea000383ffff */
[----:B------:R-:W-:Y:S05]  /*8660*/  BRA `(.L_x_129) ;  /* 0xffffffac00ac7947 */ /* 0x000fea000383ffff */
.L_x_67:
[----:B--2---:R2:W3:Y:S02]  /*8670*/  SYNCS.PHASECHK.TRANS64.TRYWAIT P0, [R0+URZ+0x60], R3 ;  /* 0x00006003000075a7 */ /* 0x0044e400080011ff */
[----:B---3--:R-:W-:Y:S05]  /*8680*/  @!P0 NANOSLEEP.SYNCS 0x989680 ;  /* 0x009896800000895d */ /* 0x008fea0003900000 */
[----:B------:R-:W3:Y:S02]  /*8690*/  @!P0 SYNCS.PHASECHK.TRANS64 P0, [R0+URZ+0x60], R3 ;  /* 0x00006003000085a7 */ /* 0x000ee400080010ff */
[----:B---3--:R-:W-:Y:S05]  /*86a0*/  @!P0 BRA `(.L_x_67) ;  /* 0xfffffffc00f08947 */ /* 0x008fea000383ffff */
[----:B------:R-:W-:Y:S05]  /*86b0*/  BRA `(.L_x_130) ;  /* 0xffffffb000b07947 */ /* 0x000fea000383ffff */
.L_x_70:
[----:B------:R-:W-:Y:S07]  /*86c0*/  MOV R0, UR7 ;  /* 0x0000000700007c02 */ /* 0x000fee0008000f00 */
.L_x_131:
[----:B--2---:R2:W3:Y:S02]  /*86d0*/  SYNCS.PHASECHK.TRANS64.TRYWAIT P0, [R0+URZ+0x58], R3 ;  /* 0x00005803000075a7 */ /* 0x0044e400080011ff */
[----:B---3--:R-:W-:Y:S05]  /*86e0*/  @!P0 NANOSLEEP.SYNCS 0x989680 ;  /* 0x009896800000895d */ /* 0x008fea0003900000 */
[----:B------:R-:W3:Y:S02]  /*86f0*/  @!P0 SYNCS.PHASECHK.TRANS64 P0, [R0+URZ+0x58], R3 ;  /* 0x00005803000085a7 */ /* 0x000ee400080010ff */
[----:B---3--:R-:W-:Y:S05]  /*8700*/  @!P0 BRA `(.L_x_131) ;  /* 0xfffffffc00f08947 */ /* 0x008fea000383ffff */
[----:B------:R-:W-:Y:S05]  /*8710*/  BRA `(.L_x_69) ;  /* 0xffffffb400907947 */ /* 0x000fea000383ffff */
.L_x_73:
[----:B--2---:R-:W-:Y:S07]  /*8720*/  MOV R3, UR7 ;  /* 0x0000000700037c02 */ /* 0x004fee0008000f00 */
.L_x_132:
[----:B-1----:R1:W2:Y:S02]  /*8730*/  SYNCS.PHASECHK.TRANS64.TRYWAIT P0, [R3+URZ+0x40], R12 ;  /* 0x0000400c030075a7 */ /* 0x0022a400080011ff */
[----:B--2---:R-:W-:Y:S05]  /*8740*/  @!P0 NANOSLEEP.SYNCS 0x989680 ;  /* 0x009896800000895d */ /* 0x004fea0003900000 */
[----:B------:R-:W2:Y:S02]  /*8750*/  @!P0 SYNCS.PHASECHK.TRANS64 P0, [R3+URZ+0x40], R12 ;  /* 0x0000400c030085a7 */ /* 0x000ea400080010ff */
[----:B--2---:R-:W-:Y:S05]  /*8760*/  @!P0 BRA `(.L_x_132) ;  /* 0xfffffffc00f08947 */ /* 0x004fea000383ffff */
[----:B------:R-:W-:Y:S05]  /*8770*/  BRA `(.L_x_133) ;  /* 0xffffffb800087947 */ /* 0x000fea000383ffff */
.L_x_74:
[----:B------:R-:W-:Y:S07]  /*8780*/  MOV R3, UR7 ;  /* 0x0000000700037c02 */ /* 0x000fee0008000f00 */
.L_x_134:
[----:B-1----:R1:W2:Y:S02]  /*8790*/  SYNCS.PHASECHK.TRANS64.TRYWAIT P0, [R3+URZ+0x48], R12 ;  /* 0x0000480c030075a7 */ /* 0x0022a400080011ff */
[----:B--2---:R-:W-:Y:S05]  /*87a0*/  @!P0 NANOSLEEP.SYNCS 0x989680 ;  /* 0x009896800000895d */ /* 0x004fea0003900000 */
[----:B------:R-:W2:Y:S02]  /*87b0*/  @!P0 SYNCS.PHASECHK.TRANS64 P0, [R3+URZ+0x48], R12 ;  /* 0x0000480c030085a7 */ /* 0x000ea400080010ff */
[----:B--2---:R-:W-:Y:S05]  /*87c0*/  @!P0 BRA `(.L_x_134) ;  /* 0xfffffffc00f08947 */ /* 0x004fea000383ffff */
[----:B------:R-:W-:Y:S05]  /*87d0*/  BRA `(.L_x_135) ;  /* 0xffffffb800887947 */ /* 0x000fea000383ffff */
.L_x_76:
[----:B------:R-:W-:-:S07]  /*87e0*/  MOV R0, UR7 ;  /* 0x0000000700007c02 */ /* 0x000fce0008000f00 */
.L_x_136:
[----:B-1----:R1:W3:Y:S02]  /*87f0*/  SYNCS.PHASECHK.TRANS64.TRYWAIT P0, [R0+URZ+0x40], R3 ;  /* 0x00004003000075a7 */ /* 0x0022e400080011ff */
[----:B---3--:R-:W-:Y:S05]  /*8800*/  @!P0 NANOSLEEP.SYNCS 0x989680 ;  /* 0x009896800000895d */ /* 0x008fea0003900000 */
[----:B------:R-:W3:Y:S02]  /*8810*/  @!P0 SYNCS.PHASECHK.TRANS64 P0, [R0+URZ+0x40], R3 ;  /* 0x00004003000085a7 */ /* 0x000ee400080010ff */
[----:B---3--:R-:W-:Y:S05]  /*8820*/  @!P0 BRA `(.L_x_136) ;  /* 0xfffffffc00f08947 */ /* 0x008fea000383ffff */
[----:B------:R-:W-:Y:S05]  /*8830*/  BRA `(.L_x_137) ;  /* 0xffffffb800f87947 */ /* 0x000fea000383ffff */
.L_x_78:
[----:B--2---:R2:W4:Y:S02]  /*8840*/  SYNCS.PHASECHK.TRANS64.TRYWAIT P0, [R0+URZ+0x60], R3 ;  /* 0x00006003000075a7 */ /* 0x00452400080011ff */
[----:B----4-:R-:W-:Y:S05]  /*8850*/  @!P0 NANOSLEEP.SYNCS 0x989680 ;  /* 0x009896800000895d */ /* 0x010fea0003900000 */
[----:B------:R-:W4:Y:S02]  /*8860*/  @!P0 SYNCS.PHASECHK.TRANS64 P0, [R0+URZ+0x60], R3 ;  /* 0x00006003000085a7 */ /* 0x000f2400080010ff */
[----:B----4-:R-:W-:Y:S05]  /*8870*/  @!P0 BRA `(.L_x_78) ;  /* 0xfffffffc00f08947 */ /* 0x010fea000383ffff */
[----:B------:R-:W-:Y:S05]  /*8880*/  BRA `(.L_x_138) ;  /* 0xffffffbc00c07947 */ /* 0x000fea000383ffff */
.L_x_89:
[----:B-1----:R1:W3:Y:S02]  /*8890*/  SYNCS.PHASECHK.TRANS64.TRYWAIT P1, [R3+URZ+0x30], R0 ;  /* 0x00003000030075a7 */ /* 0x0022e400080211ff */
[----:B---3--:R-:W-:Y:S05]  /*88a0*/  @!P1 NANOSLEEP.SYNCS 0x989680 ;  /* 0x009896800000995d */ /* 0x008fea0003900000 */
[----:B------:R-:W3:Y:S02]  /*88b0*/  @!P1 SYNCS.PHASECHK.TRANS64 P1, [R3+URZ+0x30], R0 ;  /* 0x00003000030095a7 */ /* 0x000ee400080210ff */
[----:B---3--:R-:W-:Y:S05]  /*88c0*/  @!P1 BRA `(.L_x_89) ;  /* 0xfffffffc00f09947 */ /* 0x008fea000383ffff */
[----:B------:R-:W-:Y:S05]  /*88d0*/  BRA `(.L_x_88) ;  /* 0xffffffc800e47947 */ /* 0x000fea000383ffff */
.L_x_91:
[----:B-1----:R1:W4:Y:S02]  /*88e0*/  SYNCS.PHASECHK.TRANS64.TRYWAIT P0, [R207+URZ+0x80], R2 ;  /* 0x00008002cf0075a7 */ /* 0x00232400080011ff */
[----:B----4-:R-:W-:Y:S05]  /*88f0*/  @!P0 NANOSLEEP.SYNCS 0x989680 ;  /* 0x009896800000895d */ /* 0x010fea0003900000 */
[----:B------:R-:W4:Y:S02]  /*8900*/  @!P0 SYNCS.PHASECHK.TRANS64 P0, [R207+URZ+0x80], R2 ;  /* 0x00008002cf0085a7 */ /* 0x000f2400080010ff */
[----:B----4-:R-:W-:Y:S05]  /*8910*/  @!P0 BRA `(.L_x_91) ;  /* 0xfffffffc00f08947 */ /* 0x010fea000383ffff */
[----:B------:R-:W-:Y:S05]  /*8920*/  BRA `(.L_x_90) ;  /* 0xffffffcc00407947 */ /* 0x000fea000383ffff */
.L_x_100:
[----:B--2---:R2:W3:Y:S02]  /*8930*/  SYNCS.PHASECHK.TRANS64.TRYWAIT P0, [R210+URZ+0x30], R3 ;  /* 0x00003003d20075a7 */ /* 0x0044e400080011ff */
[----:B---3--:R-:W-:Y:S05]  /*8940*/  @!P0 NANOSLEEP.SYNCS 0x989680 ;  /* 0x009896800000895d */ /* 0x008fea0003900000 */
[----:B------:R-:W3:Y:S02]  /*8950*/  @!P0 SYNCS.PHASECHK.TRANS64 P0, [R210+URZ+0x30], R3 ;  /* 0x00003003d20085a7 */ /* 0x000ee400080010ff */
[----:B---3--:R-:W-:Y:S05]  /*8960*/  @!P0 BRA `(.L_x_100) ;  /* 0xfffffffc00f08947 */ /* 0x008fea000383ffff */
[----:B------:R-:W-:Y:S05]  /*8970*/  BRA `(.L_x_99) ;  /* 0xffffffe0004c7947 */ /* 0x000fea000383ffff */
        .weak           $__internal_0_$__cuda_sm10x_tcgen05_guardrail_trap_col_being_dealloced_not_returned_by_alloc
        .type           $__internal_0_$__cuda_sm10x_tcgen05_guardrail_trap_col_being_dealloced_not_returned_by_alloc,@function
        .size           $__internal_0_$__cuda_sm10x_tcgen05_guardrail_trap_col_being_dealloced_not_returned_by_alloc,($__internal_1_$__cuda_sm10x_tcgen05_guardrail_trap_phase_invalid_during_alloc - $__internal_0_$__cuda_sm10x_tcgen05_guardrail_trap_col_being_dealloced_not_returned_by_alloc)
$__internal_0_$__cuda_sm10x_tcgen05_guardrail_trap_col_being_dealloced_not_returned_by_alloc:
[----:B------:R-:W-:Y:S05]  /*8980*/  BPT.TRAP 0x1 ;  /* 0x000000040000795c */ /* 0x000fea0000300000 */
[----:B------:R-:W-:-:S04]  /*8990*/  HFMA2 R3, -RZ, RZ, 0, 0 ;  /* 0x00000000ff037431 */ /* 0x000fc800000001ff */
[----:B------:R-:W-:Y:S05]  /*89a0*/  RET.REL.NODEC R2 `(_ZN7cutlass13device_kernelINS_4gemm6kernel13GemmUniversalIN4cute5tupleIJiiiiEEENS1_10collective13CollectiveMmaINS1_35MainloopSm100TmaUmmaWarpSpecializedILi3ELi2ELi4ENS5_IJNS4_1CILi1EEESB_SB_EEEEENS5_IJNSA_ILi128EEESE_NSA_ILi64EEEEEENS_12float_e5m2_tENS5_IJlSB_lEEESH_SI_NS4_8TiledMMAINS4_8MMA_AtomIJNS4_10MMA_TraitsINS4_19SM100_MMA_F8F6F4_SSEJSH_SH_fSE_SE_NS4_17integral_constantINS4_4UMMA5MajorELSP_0EEESQ_NSN_INSO_7ScaleInELSR_0EEESS_EEEEEENS4_6LayoutISC_NS5_IJNSA_ILi0EEESW_SW_EEEEENS5_IJNS4_10UnderscoreESZ_SZ_EEEEENS4_13SM90_TMA_LOADENS4_14ComposedLayoutINS4_7SwizzleILi2ELi4ELi3EEENS4_18smem_ptr_flag_bitsILi8EEENSV_INS5_IJNSA_ILi8EEESF_EEENS5_IJSF_SB_EEEEEEEvNS4_8identityES12_S1C_vS1D_EENS_8epilogue10collective18CollectiveEpilogueINS1F_23Sm100TmaWarpSpecializedILi2ELi2ELi64ELb0ELb0EEEJSG_NS5_IJNSV_ISE_SB_EENSV_ISF_SB_EEEEESH_SI_SH_SI_NS1F_6fusion15FusionCallbacksIS1J_NS1N_17LinearCombinationISH_fSH_fLNS_15FloatRoundStyleE2EEESG_S1M_JEEENS4_5SM1004TMEM4LOAD26SM100_TMEM_LOAD_32dp32b64xES12_S1C_NS4_39AutoVectorizingCopyWithAssumedAlignmentILi128EEENS4_14SM90_TMA_STOREES1C_S1Y_S1Y_EEEvvEEEEvNT_6ParamsE) ;  /* 0xffffff7402947950 */ /* 0x000fea0003c3ffff */
        .weak           $__internal_1_$__cuda_sm10x_tcgen05_guardrail_trap_phase_invalid_during_alloc
        .type           $__internal_1_$__cuda_sm10x_tcgen05_guardrail_trap_phase_invalid_during_alloc,@function
        .size           $__internal_1_$__cuda_sm10x_tcgen05_guardrail_trap_phase_invalid_during_alloc,($__internal_2_$__cuda_sm10x_tcgen05_guardrail_trap_unallocated_columns_being_dealloced - $__internal_1_$__cuda_sm10x_tcgen05_guardrail_trap_phase_invalid_during_alloc)
$__internal_1_$__cuda_sm10x_tcgen05_guardrail_trap_phase_invalid_during_alloc:
[----:B------:R-:W-:Y:S05]  /*89b0*/  BPT.TRAP 0x1 ;  /* 0x000000040000795c */ /* 0x000fea0000300000 */
[----:B------:R-:W-:-:S04]  /*89c0*/  MOV R3, 0x0 ;  /* 0x0000000000037802 */ /* 0x000fc80000000f00 */
[----:B------:R-:W-:Y:S05]  /*89d0*/  RET.REL.NODEC R2 `(_ZN7cutlass13device_kernelINS_4gemm6kernel13GemmUniversalIN4cute5tupleIJiiiiEEENS1_10collective13CollectiveMmaINS1_35MainloopSm100TmaUmmaWarpSpecializedILi3ELi2ELi4ENS5_IJNS4_1CILi1EEESB_SB_EEEEENS5_IJNSA_ILi128EEESE_NSA_ILi64EEEEEENS_12float_e5m2_tENS5_IJlSB_lEEESH_SI_NS4_8TiledMMAINS4_8MMA_AtomIJNS4_10MMA_TraitsINS4_19SM100_MMA_F8F6F4_SSEJSH_SH_fSE_SE_NS4_17integral_constantINS4_4UMMA5MajorELSP_0EEESQ_NSN_INSO_7ScaleInELSR_0EEESS_EEEEEENS4_6LayoutISC_NS5_IJNSA_ILi0EEESW_SW_EEEEENS5_IJNS4_10UnderscoreESZ_SZ_EEEEENS4_13SM90_TMA_LOADENS4_14ComposedLayoutINS4_7SwizzleILi2ELi4ELi3EEENS4_18smem_ptr_flag_bitsILi8EEENSV_INS5_IJNSA_ILi8EEESF_EEENS5_IJSF_SB_EEEEEEEvNS4_8identityES12_S1C_vS1D_EENS_8epilogue10collective18CollectiveEpilogueINS1F_23Sm100TmaWarpSpecializedILi2ELi2ELi64ELb0ELb0EEEJSG_NS5_IJNSV_ISE_SB_EENSV_ISF_SB_EEEEESH_SI_SH_SI_NS1F_6fusion15FusionCallbacksIS1J_NS1N_17LinearCombinationISH_fSH_fLNS_15FloatRoundStyleE2EEESG_S1M_JEEENS4_5SM1004TMEM4LOAD26SM100_TMEM_LOAD_32dp32b64xES12_S1C_NS4_39AutoVectorizingCopyWithAssumedAlignmentILi128EEENS4_14SM90_TMA_STOREES1C_S1Y_S1Y_EEEvvEEEEvNT_6ParamsE) ;  /* 0xffffff7402887950 */ /* 0x000fea0003c3ffff */
        .weak           $__internal_2_$__cuda_sm10x_tcgen05_guardrail_trap_unallocated_columns_being_dealloced
        .type           $__internal_2_$__cuda_sm10x_tcgen05_guardrail_trap_unallocated_columns_being_dealloced,@function
        .size           $__internal_2_$__cuda_sm10x_tcgen05_guardrail_trap_unallocated_columns_being_dealloced,(.L_x_140 - $__internal_2_$__cuda_sm10x_tcgen05_guardrail_trap_unallocated_columns_being_dealloced)
$__internal_2_$__cuda_sm10x_tcgen05_guardrail_trap_unallocated_columns_being_dealloced:
[----:B------:R-:W-:Y:S05]  /*89e0*/  BPT.TRAP 0x1 ;  /* 0x000000040000795c */ /* 0x000fea0000300000 */
[----:B------:R-:W-:-:S04]  /*89f0*/  HFMA2 R3, -RZ, RZ, 0, 0 ;  /* 0x00000000ff037431 */ /* 0x000fc800000001ff */
[----:B------:R-:W-:Y:S05]  /*8a00*/  RET.REL.NODEC R2 `(_ZN7cutlass13device_kernelINS_4gemm6kernel13GemmUniversalIN4cute5tupleIJiiiiEEENS1_10collective13CollectiveMmaINS1_35MainloopSm100TmaUmmaWarpSpecializedILi3ELi2ELi4ENS5_IJNS4_1CILi1EEESB_SB_EEEEENS5_IJNSA_ILi128EEESE_NSA_ILi64EEEEEENS_12float_e5m2_tENS5_IJlSB_lEEESH_SI_NS4_8TiledMMAINS4_8MMA_AtomIJNS4_10MMA_TraitsINS4_19SM100_MMA_F8F6F4_SSEJSH_SH_fSE_SE_NS4_17integral_constantINS4_4UMMA5MajorELSP_0EEESQ_NSN_INSO_7ScaleInELSR_0EEESS_EEEEEENS4_6LayoutISC_NS5_IJNSA_ILi0EEESW_SW_EEEEENS5_IJNS4_10UnderscoreESZ_SZ_EEEEENS4_13SM90_TMA_LOADENS4_14ComposedLayoutINS4_7SwizzleILi2ELi4ELi3EEENS4_18smem_ptr_flag_bitsILi8EEENSV_INS5_IJNSA_ILi8EEESF_EEENS5_IJSF_SB_EEEEEEEvNS4_8identityES12_S1C_vS1D_EENS_8epilogue10collective18CollectiveEpilogueINS1F_23Sm100TmaWarpSpecializedILi2ELi2ELi64ELb0ELb0EEEJSG_NS5_IJNSV_ISE_SB_EENSV_ISF_SB_EEEEESH_SI_SH_SI_NS1F_6fusion15FusionCallbacksIS1J_NS1N_17LinearCombinationISH_fSH_fLNS_15FloatRoundStyleE2EEESG_S1M_JEEENS4_5SM1004TMEM4LOAD26SM100_TMEM_LOAD_32dp32b64xES12_S1C_NS4_39AutoVectorizingCopyWithAssumedAlignmentILi128EEENS4_14SM90_TMA_STOREES1C_S1Y_S1Y_EEEvvEEEEvNT_6ParamsE) ;  /* 0xffffff74027c7950 */ /* 0x000fea0003c3ffff */
.L_x_139:
[----:B------:R-:W-:-:S00]  /*8a10*/  BRA `(.L_x_139) ;  /* 0xfffffffc00fc7947 */ /* 0x000fc0000383ffff */
[----:B------:R-:W-:-:S00]  /*8a20*/  NOP ;  /* 0x0000000000007918 */ /* 0x000fc00000000000 */
        /* <DEDUP_REMOVED lines=13> */
.L_x_140:


//--------------------- .nv.global.init           --------------------------
	.section	.nv.global.init,"aw",@progbits
.nv.global.init:
	.type		$str$27,@object
	.size		$str$27,($str$28 - $str$27)
$str$27:
        /*0000*/ 	.byte	0x28, 0x61, 0x64, 0x64, 0x72, 0x65, 0x73, 0x73, 0x20, 0x26, 0x20, 0x6d, 0x61, 0x73, 0x6b, 0x29
        /*0010*/ 	.byte	0x20, 0x3d, 0x3d, 0x20, 0x30, 0x00
	.type		$str$28,@object
	.size		$str$28,($str$26 - $str$28)
$str$28:
        /*0016*/ 	.byte	0x2f, 0x74, 0x6d, 0x70, 0x2f, 0x63, 0x75, 0x74, 0x6c, 0x61, 0x73, 0x73, 0x5f, 0x73, 0x77, 0x65
        /*0026*/ 	.byte	0x65, 0x70, 0x5f, 0x73, 0x72, 0x63, 0x2f, 0x69, 0x6e, 0x63, 0x6c, 0x75, 0x64, 0x65, 0x2f, 0x63
        /*0036*/ 	.byte	0x75, 0x74, 0x65, 0x2f, 0x70, 0x6f, 0x69, 0x6e, 0x74, 0x65, 0x72, 0x5f, 0x66, 0x6c, 0x61, 0x67
        /*0046*/ 	.byte	0x67, 0x65, 0x64, 0x2e, 0x68, 0x70, 0x70, 0x00
	.type		$str$26,@object
	.size		$str$26,($str$25 - $str$26)
$str$26:
        /*004e*/ 	.byte	0x2f, 0x74, 0x6d, 0x70, 0x2f, 0x63, 0x75, 0x74, 0x6c, 0x61, 0x73, 0x73, 0x5f, 0x73, 0x77, 0x65
        /*005e*/ 	.byte	0x65, 0x70, 0x5f, 0x73, 0x72, 0x63, 0x2f, 0x69, 0x6e, 0x63, 0x6c, 0x75, 0x64, 0x65, 0x2f, 0x63
        /*006e*/ 	.byte	0x75, 0x74, 0x65, 0x2f, 0x61, 0x74, 0x6f, 0x6d, 0x2f, 0x63, 0x6f, 0x70, 0x79, 0x5f, 0x74, 0x72
        /*007e*/ 	.byte	0x61, 0x69, 0x74, 0x73, 0x5f, 0x73, 0x6d, 0x31, 0x30, 0x30, 0x2e, 0x68, 0x70, 0x70, 0x00
	.type		$str$25,@object
	.size		$str$25,(__unnamed_1 - $str$25)
$str$25:
        /*008d*/ 	.byte	0x28, 0x28, 0x75, 0x69, 0x6e, 0x74, 0x33, 0x32, 0x5f, 0x74, 0x28, 0x74, 0x68, 0x72, 0x65, 0x61
        /*009d*/ 	.byte	0x64, 0x49, 0x64, 0x78, 0x2e, 0x78, 0x29, 0x20, 0x2f, 0x20, 0x33, 0x32, 0x29, 0x20, 0x25, 0x20
        /*00ad*/ 	.byte	0x34, 0x29, 0x20, 0x3d, 0x3d, 0x20, 0x28, 0x28, 0x28, 0x74, 0x6d, 0x65, 0x6d, 0x5f, 0x61, 0x64
        /*00bd*/ 	.byte	0x64, 0x72, 0x20, 0x3e, 0x3e, 0x20, 0x31, 0x36, 0x29, 0x20, 0x2f, 0x20, 0x33, 0x32, 0x29, 0x20
        /*00cd*/ 	.byte	0x25, 0x20, 0x34, 0x29, 0x00
	.type		__unnamed_1,@object
	.size		__unnamed_1,(__unnamed_2 - __unnamed_1)
__unnamed_1:
        /*00d2*/ 	.byte	0x61, 0x75, 0x74, 0x6f, 0x20, 0x63, 0x75, 0x74, 0x65, 0x3a, 0x3a, 0x61, 0x73, 0x5f, 0x70, 0x6f
        /* <DEDUP_REMOVED lines=24> */
        /*0262*/ 	.byte	0x43, 0x3c, 0x38, 0x31, 0x39, 0x32, 0x3e, 0x3e, 0x3e, 0x3e, 0x5d, 0x00
	.type		__unnamed_2,@object
	.size		__unnamed_2,(.L_2 - __unnamed_2)
__unnamed_2:
        /* <DEDUP_REMOVED lines=42> */
        /*050e*/ 	.byte	0x3e, 0x3e, 0x3e, 0x3e, 0x5d, 0x00
.L_2:


//--------------------- .nv.shared._ZN7cutlass13device_kernelINS_4gemm6kernel13GemmUniversalIN4cute5tupleIJiiiiEEENS1_10collective13CollectiveMmaINS1_35MainloopSm100TmaUmmaWarpSpecializedILi3ELi2ELi4ENS5_IJNS4_1CILi1EEESB_SB_EEEEENS5_IJNSA_ILi128EEESE_NSA_ILi64EEEEEENS_12float_e5m2_tENS5_IJlSB_lEEESH_SI_NS4_8TiledMMAINS4_8MMA_AtomIJNS4_10MMA_TraitsINS4_19SM100_MMA_F8F6F4_SSEJSH_SH_fSE_SE_NS4_17integral_constantINS4_4UMMA5MajorELSP_0EEESQ_NSN_INSO_7ScaleInELSR_0EEESS_EEEEEENS4_6LayoutISC_NS5_IJNSA_ILi0EEESW_SW_EEEEENS5_IJNS4_10UnderscoreESZ_SZ_EEEEENS4_13SM90_TMA_LOADENS4_14ComposedLayoutINS4_7SwizzleILi2ELi4ELi3EEENS4_18smem_ptr_flag_bitsILi8EEENSV_INS5_IJNSA_ILi8EEESF_EEENS5_IJSF_SB_EEEEEEEvNS4_8identityES12_S1C_vS1D_EENS_8epilogue10collective18CollectiveEpilogueINS1F_23Sm100TmaWarpSpecializedILi2ELi2ELi64ELb0ELb0EEEJSG_NS5_IJNSV_ISE_SB_EENSV_ISF_SB_EEEEESH_SI_SH_SI_NS1F_6fusion15FusionCallbacksIS1J_NS1N_17LinearCombinationISH_fSH_fLNS_15FloatRoundStyleE2EEESG_S1M_JEEENS4_5SM1004TMEM4LOAD26SM100_TMEM_LOAD_32dp32b64xES12_S1C_NS4_39AutoVectorizingCopyWithAssumedAlignmentILi128EEENS4_14SM90_TMA_STOREES1C_S1Y_S1Y_EEEvvEEEEvNT_6ParamsE --------------------------
	.section	.nv.shared._ZN7cutlass13device_kernelINS_4gemm6kernel13GemmUniversalIN4cute5tupleIJiiiiEEENS1_10collective13CollectiveMmaINS1_35MainloopSm100TmaUmmaWarpSpecializedILi3ELi2ELi4ENS5_IJNS4_1CILi1EEESB_SB_EEEEENS5_IJNSA_ILi128EEESE_NSA_ILi64EEEEEENS_12float_e5m2_tENS5_IJlSB_lEEESH_SI_NS4_8TiledMMAINS4_8MMA_AtomIJNS4_10MMA_TraitsINS4_19SM100_MMA_F8F6F4_SSEJSH_SH_fSE_SE_NS4_17integral_constantINS4_4UMMA5MajorELSP_0EEESQ_NSN_INSO_7ScaleInELSR_0EEESS_EEEEEENS4_6LayoutISC_NS5_IJNSA_ILi0EEESW_SW_EEEEENS5_IJNS4_10UnderscoreESZ_SZ_EEEEENS4_13SM90_TMA_LOADENS4_14ComposedLayoutINS4_7SwizzleILi2ELi4ELi3EEENS4_18smem_ptr_flag_bitsILi8EEENSV_INS5_IJNSA_ILi8EEESF_EEENS5_IJSF_SB_EEEEEEEvNS4_8identityES12_S1C_vS1D_EENS_8epilogue10collective18CollectiveEpilogueINS1F_23Sm100TmaWarpSpecializedILi2ELi2ELi64ELb0ELb0EEEJSG_NS5_IJNSV_ISE_SB_EENSV_ISF_SB_EEEEESH_SI_SH_SI_NS1F_6fusion15FusionCallbacksIS1J_NS1N_17LinearCombinationISH_fSH_fLNS_15FloatRoundStyleE2EEESG_S1M_JEEENS4_5SM1004TMEM4LOAD26SM100_TMEM_LOAD_32dp32b64xES12_S1C_NS4_39AutoVectorizingCopyWithAssumedAlignmentILi128EEENS4_14SM90_TMA_STOREES1C_S1Y_S1Y_EEEvvEEEEvNT_6ParamsE,"aw",@nobits
	.sectionflags	@""
	.align	16
	.zero		1024


//--------------------- .nv.shared.reserved.0     --------------------------
	.section	.nv.shared.reserved.0,"aw",@nobits
	.weak		__nv_reservedSMEM_offset_0_alias
	.size		__nv_reservedSMEM_offset_0_alias, 0, 64
	.other		__nv_reservedSMEM_offset_0_alias,@"STO_CUDA_RESERVED_SHARED STV_DEFAULT"
__nv_reservedSMEM_offset_0_alias:
	.zero		0
.nv.shared.reserved.0:
	.zero		64
	.weak		__nv_reservedSMEM_tcgen05_partition
	.type		__nv_reservedSMEM_tcgen05_partition,@object
	.size		__nv_reservedSMEM_tcgen05_partition,(.L_0 - __nv_reservedSMEM_tcgen05_partition)
__nv_reservedSMEM_tcgen05_partition:
	.zero		32
.L_0:


//--------------------- .nv.global                --------------------------
	.section	.nv.global,"aw",@nobits
.nv.global:
	.type		_ZN39_INTERNAL_bf644790_4_k_cu_6ce84030_80954cute1_E,@object
	.size		_ZN39_INTERNAL_bf644790_4_k_cu_6ce84030_80954cute1_E,(_ZN39_INTERNAL_bf644790_4_k_cu_6ce84030_80954cuda3std3__45__cpo6cbeginE - _ZN39_INTERNAL_bf644790_4_k_cu_6ce84030_80954cute1_E)
_ZN39_INTERNAL_bf644790_4_k_cu_6ce84030_80954cute1_E:
	.zero		1
	.type		_ZN39_INTERNAL_bf644790_4_k_cu_6ce84030_80954cuda3std3__45__cpo6cbeginE,@object
	.size		_ZN39_INTERNAL_bf644790_4_k_cu_6ce84030_80954cuda3std3__45__cpo6cbeginE,(_ZN39_INTERNAL_bf644790_4_k_cu_6ce84030_80954cuda3std3__48in_placeE - _ZN39_INTERNAL_bf644790_4_k_cu_6ce84030_80954cuda3std3__45__cpo6cbeginE)
_ZN39_INTERNAL_bf644790_4_k_cu_6ce84030_80954cuda3std3__45__cpo6cbeginE:
	.zero		1
	.type		_ZN39_INTERNAL_bf644790_4_k_cu_6ce84030_80954cuda3std3__48in_placeE,@object
	.size		_ZN39_INTERNAL_bf644790_4_k_cu_6ce84030_80954cuda3std3__48in_placeE,(_ZN39_INTERNAL_bf644790_4_k_cu_6ce84030_80954cuda3std6ranges3__45__cpo9iter_moveE - _ZN39_INTERNAL_bf644790_4_k_cu_6ce84030_80954cuda3std3__48in_placeE)
_ZN39_INTERNAL_bf644790_4_k_cu_6ce84030_80954cuda3std3__48in_placeE:
	.zero		1
	.type		_ZN39_INTERNAL_bf644790_4_k_cu_6ce84030_80954cuda3std6ranges3__45__cpo9iter_moveE,@object
	.size		_ZN39_INTERNAL_bf644790_4_k_cu_6ce84030_80954cuda3std6ranges3__45__cpo9iter_moveE,(_ZN39_INTERNAL_bf644790_4_k_cu_6ce84030_80954cuda3std3__45__cpo5beginE - _ZN39_INTERNAL_bf644790_4_k_cu_6ce84030_80954cuda3std6ranges3__45__cpo9iter_moveE)
_ZN39_INTERNAL_bf644790_4_k_cu_6ce84030_80954cuda3std6ranges3__45__cpo9iter_moveE:
	.zero		1
	.type		_ZN39_INTERNAL_bf644790_4_k_cu_6ce84030_80954cuda3std3__45__cpo5beginE,@object
	.size		_ZN39_INTERNAL_bf644790_4_k_cu_6ce84030_80954cuda3std3__45__cpo5beginE,(_ZN39_INTERNAL_bf644790_4_k_cu_6ce84030_80954cuda3std3__441_GLOBAL__N__bf644790_4_k_cu_6ce84030_80956ignoreE - _ZN39_INTERNAL_bf644790_4_k_cu_6ce84030_80954cuda3std3__45__cpo5beginE)
_ZN39_INTERNAL_bf644790_4_k_cu_6ce84030_80954cuda3std3__45__cpo5beginE:
	.zero		1
	.type		_ZN39_INTERNAL_bf644790_4_k_cu_6ce84030_80954cuda3std3__441_GLOBAL__N__bf644790_4_k_cu_6ce84030_80956ignoreE,@object
	.size		_ZN39_INTERNAL_bf644790_4_k_cu_6ce84030_80954cuda3std3__441_GLOBAL__N__bf644790_4_k_cu_6ce84030_80956ignoreE,(_ZN39_INTERNAL_bf644790_4_k_cu_6ce84030_80954cute7productE - _ZN39_INTERNAL_bf644790_4_k_cu_6ce84030_80954cuda3std3__441_GLOBAL__N__bf644790_4_k_cu_6ce84030_80956ignoreE)
_ZN39_INTERNAL_bf644790_4_k_cu_6ce84030_80954cuda3std3__441_GLOBAL__N__bf644790_4_k_cu_6ce84030_80956ignoreE:
	.zero		1
	.type		_ZN39_INTERNAL_bf644790_4_k_cu_6ce84030_80954cute7productE,@object
	.size		_ZN39_INTERNAL_bf644790_4_k_cu_6ce84030_80954cute7productE,(_ZN39_INTERNAL_bf644790_4_k_cu_6ce84030_80954cuda3std3__45__cpo3endE - _ZN39_INTERNAL_bf644790_4_k_cu_6ce84030_80954cute7productE)
_ZN39_INTERNAL_bf644790_4_k_cu_6ce84030_80954cute7productE:
	.zero		1
	.type		_ZN39_INTERNAL_bf644790_4_k_cu_6ce84030_80954cuda3std3__45__cpo3endE,@object
	.size		_ZN39_INTERNAL_bf644790_4_k_cu_6ce84030_80954cuda3std3__45__cpo3endE,(_ZN39_INTERNAL_bf644790_4_k_cu_6ce84030_80954cuda3std3__419piecewise_constructE - _ZN39_INTERNAL_bf644790_4_k_cu_6ce84030_80954cuda3std3__45__cpo3endE)
_ZN39_INTERNAL_bf644790_4_k_cu_6ce84030_80954cuda3std3__45__cpo3endE:
	.zero		1
	.type		_ZN39_INTERNAL_bf644790_4_k_cu_6ce84030_80954cuda3std3__419piecewise_constructE,@object
	.size		_ZN39_INTERNAL_bf644790_4_k_cu_6ce84030_80954cuda3std3__419piecewise_constructE,(_ZN39_INTERNAL_bf644790_4_k_cu_6ce84030_80954cuda3std3__45__cpo4cendE - _ZN39_INTERNAL_bf644790_4_k_cu_6ce84030_80954cuda3std3__419piecewise_constructE)
_ZN39_INTERNAL_bf644790_4_k_cu_6ce84030_80954cuda3std3__419piecewise_constructE:
	.zero		1
	.type		_ZN39_INTERNAL_bf644790_4_k_cu_6ce84030_80954cuda3std3__45__cpo4cendE,@object
	.size		_ZN39_INTERNAL_bf644790_4_k_cu_6ce84030_80954cuda3std3__45__cpo4cendE,(_ZN39_INTERNAL_bf644790_4_k_cu_6ce84030_80954cuda3std6ranges3__45__cpo4swapE - _ZN39_INTERNAL_bf644790_4_k_cu_6ce84030_80954cuda3std3__45__cpo4cendE)
_ZN39_INTERNAL_bf644790_4_k_cu_6ce84030_80954cuda3std3__45__cpo4cendE:
	.zero		1
	.type		_ZN39_INTERNAL_bf644790_4_k_cu_6ce84030_80954cuda3std6ranges3__45__cpo4swapE,@object
	.size		_ZN39_INTERNAL_bf644790_4_k_cu_6ce84030_80954cuda3std6ranges3__45__cpo4swapE,(.L_10 - _ZN39_INTERNAL_bf644790_4_k_cu_6ce84030_80954cuda3std6ranges3__45__cpo4swapE)
_ZN39_INTERNAL_bf644790_4_k_cu_6ce84030_80954cuda3std6ranges3__45__cpo4swapE:
	.zero		1
.L_10:


//--------------------- .nv.constant0._ZN7cutlass13device_kernelINS_4gemm6kernel13GemmUniversalIN4cute5tupleIJiiiiEEENS1_10collective13CollectiveMmaINS1_35MainloopSm100TmaUmmaWarpSpecializedILi3ELi2ELi4ENS5_IJNS4_1CILi1EEESB_SB_EEEEENS5_IJNSA_ILi128EEESE_NSA_ILi64EEEEEENS_12float_e5m2_tENS5_IJlSB_lEEESH_SI_NS4_8TiledMMAINS4_8MMA_AtomIJNS4_10MMA_TraitsINS4_19SM100_MMA_F8F6F4_SSEJSH_SH_fSE_SE_NS4_17integral_constantINS4_4UMMA5MajorELSP_0EEESQ_NSN_INSO_7ScaleInELSR_0EEESS_EEEEEENS4_6LayoutISC_NS5_IJNSA_ILi0EEESW_SW_EEEEENS5_IJNS4_10UnderscoreESZ_SZ_EEEEENS4_13SM90_TMA_LOADENS4_14ComposedLayoutINS4_7SwizzleILi2ELi4ELi3EEENS4_18smem_ptr_flag_bitsILi8EEENSV_INS5_IJNSA_ILi8EEESF_EEENS5_IJSF_SB_EEEEEEEvNS4_8identityES12_S1C_vS1D_EENS_8epilogue10collective18CollectiveEpilogueINS1F_23Sm100TmaWarpSpecializedILi2ELi2ELi64ELb0ELb0EEEJSG_NS5_IJNSV_ISE_SB_EENSV_ISF_SB_EEEEESH_SI_SH_SI_NS1F_6fusion15FusionCallbacksIS1J_NS1N_17LinearCombinationISH_fSH_fLNS_15FloatRoundStyleE2EEESG_S1M_JEEENS4_5SM1004TMEM4LOAD26SM100_TMEM_LOAD_32dp32b64xES12_S1C_NS4_39AutoVectorizingCopyWithAssumedAlignmentILi128EEENS4_14SM90_TMA_STOREES1C_S1Y_S1Y_EEEvvEEEEvNT_6ParamsE --------------------------
	.section	.nv.constant0._ZN7cutlass13device_kernelINS_4gemm6kernel13GemmUniversalIN4cute5tupleIJiiiiEEENS1_10collective13CollectiveMmaINS1_35MainloopSm100TmaUmmaWarpSpecializedILi3ELi2ELi4ENS5_IJNS4_1CILi1EEESB_SB_EEEEENS5_IJNSA_ILi128EEESE_NSA_ILi64EEEEEENS_12float_e5m2_tENS5_IJlSB_lEEESH_SI_NS4_8TiledMMAINS4_8MMA_AtomIJNS4_10MMA_TraitsINS4_19SM100_MMA_F8F6F4_SSEJSH_SH_fSE_SE_NS4_17integral_constantINS4_4UMMA5MajorELSP_0EEESQ_NSN_INSO_7ScaleInELSR_0EEESS_EEEEEENS4_6LayoutISC_NS5_IJNSA_ILi0EEESW_SW_EEEEENS5_IJNS4_10UnderscoreESZ_SZ_EEEEENS4_13SM90_TMA_LOADENS4_14ComposedLayoutINS4_7SwizzleILi2ELi4ELi3EEENS4_18smem_ptr_flag_bitsILi8EEENSV_INS5_IJNSA_ILi8EEESF_EEENS5_IJSF_SB_EEEEEEEvNS4_8identityES12_S1C_vS1D_EENS_8epilogue10collective18CollectiveEpilogueINS1F_23Sm100TmaWarpSpecializedILi2ELi2ELi64ELb0ELb0EEEJSG_NS5_IJNSV_ISE_SB_EENSV_ISF_SB_EEEEESH_SI_SH_SI_NS1F_6fusion15FusionCallbacksIS1J_NS1N_17LinearCombinationISH_fSH_fLNS_15FloatRoundStyleE2EEESG_S1M_JEEENS4_5SM1004TMEM4LOAD26SM100_TMEM_LOAD_32dp32b64xES12_S1C_NS4_39AutoVectorizingCopyWithAssumedAlignmentILi128EEENS4_14SM90_TMA_STOREES1C_S1Y_S1Y_EEEvvEEEEvNT_6ParamsE,"a",@progbits
	.sectionflags	@""
	.align	4
.nv.constant0._ZN7cutlass13device_kernelINS_4gemm6kernel13GemmUniversalIN4cute5tupleIJiiiiEEENS1_10collective13CollectiveMmaINS1_35MainloopSm100TmaUmmaWarpSpecializedILi3ELi2ELi4ENS5_IJNS4_1CILi1EEESB_SB_EEEEENS5_IJNSA_ILi128EEESE_NSA_ILi64EEEEEENS_12float_e5m2_tENS5_IJlSB_lEEESH_SI_NS4_8TiledMMAINS4_8MMA_AtomIJNS4_10MMA_TraitsINS4_19SM100_MMA_F8F6F4_SSEJSH_SH_fSE_SE_NS4_17integral_constantINS4_4UMMA5MajorELSP_0EEESQ_NSN_INSO_7ScaleInELSR_0EEESS_EEEEEENS4_6LayoutISC_NS5_IJNSA_ILi0EEESW_SW_EEEEENS5_IJNS4_10UnderscoreESZ_SZ_EEEEENS4_13SM90_TMA_LOADENS4_14ComposedLayoutINS4_7SwizzleILi2ELi4ELi3EEENS4_18smem_ptr_flag_bitsILi8EEENSV_INS5_IJNSA_ILi8EEESF_EEENS5_IJSF_SB_EEEEEEEvNS4_8identityES12_S1C_vS1D_EENS_8epilogue10collective18CollectiveEpilogueINS1F_23Sm100TmaWarpSpecializedILi2ELi2ELi64ELb0ELb0EEEJSG_NS5_IJNSV_ISE_SB_EENSV_ISF_SB_EEEEESH_SI_SH_SI_NS1F_6fusion15FusionCallbacksIS1J_NS1N_17LinearCombinationISH_fSH_fLNS_15FloatRoundStyleE2EEESG_S1M_JEEENS4_5SM1004TMEM4LOAD26SM100_TMEM_LOAD_32dp32b64xES12_S1C_NS4_39AutoVectorizingCopyWithAssumedAlignmentILi128EEENS4_14SM90_TMA_STOREES1C_S1Y_S1Y_EEEvvEEEEvNT_6ParamsE:
	.zero		2944


//--------------------- SYMBOLS --------------------------

	.type		.nv.reservedSmem.offset0,@object
	.size		.nv.reservedSmem.offset0,0x4
	.type		.nv.reservedSmem.cap,@object
	.size		.nv.reservedSmem.cap,0x4
	.type		__assertfail,@function
